	.target	sm_90a

	.elftype	@"ET_EXEC"


//--------------------- .note.nv.tkinfo           --------------------------
	.section	.note.nv.tkinfo,"",@"SHT_NOTE"
	.sectionflags	@"SHF_NOTE_NV_TKINFO"
	.tkinfo
        /*0018*/ 	.word	0x00000002
        /*0030*/ 	.string	""
        /*0030*/ 	.string	"ptxas"
        /*0030*/ 	.string	"Cuda compilation tools, release 13.0, V13.0.88"
        /*0030*/ 	.string	"Build cuda_13.0.r13.0/compiler.36424714_0"
        /*0030*/ 	.string	"-arch sm_90a -m 64 "



//--------------------- .note.nv.cuinfo           --------------------------
	.section	.note.nv.cuinfo,"",@"SHT_NOTE"
	.sectionflags	@"SHF_NOTE_NV_CUINFO"
        /*0018*/ 	.short	0x0002
        /*001a*/ 	.short	0x005a
        /*001c*/ 	.short	0x0082
	.zero		2


//--------------------- .nv.info                  --------------------------
	.section	.nv.info,"",@"SHT_CUDA_INFO"
	.align	4


	//----- nvinfo : EIATTR_REGCOUNT
	.align		4
        /*0000*/ 	.byte	0x04, 0x2f
        /*0002*/ 	.short	(.L_15 - .L_14)
	.align		4
.L_14:
        /*0004*/ 	.word	index@(_ZN7cutlass13device_kernelINS_4gemm6kernel13GemmUniversalIN4cute5tupleIJiiiiEEENS1_10collective13CollectiveMmaINS1_34MainloopSm90TmaGmmaWarpSpecializedILi7ENS5_IJNS4_1CILi2EEENSA_ILi1EEESC_EEENS1_35KernelTmaWarpSpecializedCooperativeEEENS5_IJNSA_ILi128EEESG_NSA_ILi64EEEEEENS_6half_tENS5_IJlSC_lEEESJ_SK_NS4_8TiledMMAINS4_8MMA_AtomIJNS4_4SM904GMMA26MMA_64x128x16_F32F16F16_SSILNSO_5MajorE0ELSQ_0ELNSO_7ScaleInE1ELSR_1EEEEEENS4_6LayoutISD_NS5_IJSC_NSA_ILi0EEESV_EEEEENS5_IJNS4_10UnderscoreESY_SY_EEEEENS4_13SM90_TMA_LOADENS4_14ComposedLayoutINS4_7SwizzleILi3ELi4ELi3EEENS4_18smem_ptr_flag_bitsILi16EEENSU_INS5_IJNSA_ILi8EEESH_EEENS5_IJSH_SC_EEEEEEEvNS4_8identityENS4_23SM90_TMA_LOAD_MULTICASTES1B_vS1C_EENS_8epilogue10collective6detail29Sm90TmaWarpSpecializedAdapterINS1G_15DefaultEpilogueISJ_SK_SK_NS1F_6thread17LinearCombinationISJ_Li1EffLNS1K_9ScaleType4KindE0ELNS_15FloatRoundStyleE2ESJ_EENS1_15EpilogueDefaultEEEEEvvEEEEvNT_6ParamsE)
        /*0008*/ 	.word	0x000000a8


	//----- nvinfo : EIATTR_FRAME_SIZE
	.align		4
.L_15:
        /*000c*/ 	.byte	0x04, 0x11
        /*000e*/ 	.short	(.L_17 - .L_16)
	.align		4
.L_16:
        /*0010*/ 	.word	index@(_ZN7cutlass13device_kernelINS_4gemm6kernel13GemmUniversalIN4cute5tupleIJiiiiEEENS1_10collective13CollectiveMmaINS1_34MainloopSm90TmaGmmaWarpSpecializedILi7ENS5_IJNS4_1CILi2EEENSA_ILi1EEESC_EEENS1_35KernelTmaWarpSpecializedCooperativeEEENS5_IJNSA_ILi128EEESG_NSA_ILi64EEEEEENS_6half_tENS5_IJlSC_lEEESJ_SK_NS4_8TiledMMAINS4_8MMA_AtomIJNS4_4SM904GMMA26MMA_64x128x16_F32F16F16_SSILNSO_5MajorE0ELSQ_0ELNSO_7ScaleInE1ELSR_1EEEEEENS4_6LayoutISD_NS5_IJSC_NSA_ILi0EEESV_EEEEENS5_IJNS4_10UnderscoreESY_SY_EEEEENS4_13SM90_TMA_LOADENS4_14ComposedLayoutINS4_7SwizzleILi3ELi4ELi3EEENS4_18smem_ptr_flag_bitsILi16EEENSU_INS5_IJNSA_ILi8EEESH_EEENS5_IJSH_SC_EEEEEEEvNS4_8identityENS4_23SM90_TMA_LOAD_MULTICASTES1B_vS1C_EENS_8epilogue10collective6detail29Sm90TmaWarpSpecializedAdapterINS1G_15DefaultEpilogueISJ_SK_SK_NS1F_6thread17LinearCombinationISJ_Li1EffLNS1K_9ScaleType4KindE0ELNS_15FloatRoundStyleE2ESJ_EENS1_15EpilogueDefaultEEEEEvvEEEEvNT_6ParamsE)
        /*0014*/ 	.word	0x00000000


	//----- nvinfo : EIATTR_MIN_STACK_SIZE
	.align		4
.L_17:
        /*0018*/ 	.byte	0x04, 0x12
        /*001a*/ 	.short	(.L_19 - .L_18)
	.align		4
.L_18:
        /*001c*/ 	.word	index@(_ZN7cutlass13device_kernelINS_4gemm6kernel13GemmUniversalIN4cute5tupleIJiiiiEEENS1_10collective13CollectiveMmaINS1_34MainloopSm90TmaGmmaWarpSpecializedILi7ENS5_IJNS4_1CILi2EEENSA_ILi1EEESC_EEENS1_35KernelTmaWarpSpecializedCooperativeEEENS5_IJNSA_ILi128EEESG_NSA_ILi64EEEEEENS_6half_tENS5_IJlSC_lEEESJ_SK_NS4_8TiledMMAINS4_8MMA_AtomIJNS4_4SM904GMMA26MMA_64x128x16_F32F16F16_SSILNSO_5MajorE0ELSQ_0ELNSO_7ScaleInE1ELSR_1EEEEEENS4_6LayoutISD_NS5_IJSC_NSA_ILi0EEESV_EEEEENS5_IJNS4_10UnderscoreESY_SY_EEEEENS4_13SM90_TMA_LOADENS4_14ComposedLayoutINS4_7SwizzleILi3ELi4ELi3EEENS4_18smem_ptr_flag_bitsILi16EEENSU_INS5_IJNSA_ILi8EEESH_EEENS5_IJSH_SC_EEEEEEEvNS4_8identityENS4_23SM90_TMA_LOAD_MULTICASTES1B_vS1C_EENS_8epilogue10collective6detail29Sm90TmaWarpSpecializedAdapterINS1G_15DefaultEpilogueISJ_SK_SK_NS1F_6thread17LinearCombinationISJ_Li1EffLNS1K_9ScaleType4KindE0ELNS_15FloatRoundStyleE2ESJ_EENS1_15EpilogueDefaultEEEEEvvEEEEvNT_6ParamsE)
        /*0020*/ 	.word	0x00000000
.L_19:


//--------------------- .nv.compat                --------------------------
	.section	.nv.compat,"",@"SHT_CUDA_COMPAT_INFO"
	.align	4
        /*0000*/ 	.byte	0x02, 0x09, 0x01, 0x00, 0x02, 0x02, 0x04, 0x00, 0x02, 0x05, 0x05, 0x00, 0x03, 0x07, 0x01, 0x01
        /*0010*/ 	.byte	0x02, 0x03, 0x01, 0x00, 0x02, 0x06, 0x01, 0x00, 0x04, 0x0b, 0x08, 0x00, 0x00, 0x00, 0x00, 0x00
        /*0020*/ 	.byte	0x00, 0x00, 0x00, 0x00


//--------------------- .nv.info._ZN7cutlass13device_kernelINS_4gemm6kernel13GemmUniversalIN4cute5tupleIJiiiiEEENS1_10collective13CollectiveMmaINS1_34MainloopSm90TmaGmmaWarpSpecializedILi7ENS5_IJNS4_1CILi2EEENSA_ILi1EEESC_EEENS1_35KernelTmaWarpSpecializedCooperativeEEENS5_IJNSA_ILi128EEESG_NSA_ILi64EEEEEENS_6half_tENS5_IJlSC_lEEESJ_SK_NS4_8TiledMMAINS4_8MMA_AtomIJNS4_4SM904GMMA26MMA_64x128x16_F32F16F16_SSILNSO_5MajorE0ELSQ_0ELNSO_7ScaleInE1ELSR_1EEEEEENS4_6LayoutISD_NS5_IJSC_NSA_ILi0EEESV_EEEEENS5_IJNS4_10UnderscoreESY_SY_EEEEENS4_13SM90_TMA_LOADENS4_14ComposedLayoutINS4_7SwizzleILi3ELi4ELi3EEENS4_18smem_ptr_flag_bitsILi16EEENSU_INS5_IJNSA_ILi8EEESH_EEENS5_IJSH_SC_EEEEEEEvNS4_8identityENS4_23SM90_TMA_LOAD_MULTICASTES1B_vS1C_EENS_8epilogue10collective6detail29Sm90TmaWarpSpecializedAdapterINS1G_15DefaultEpilogueISJ_SK_SK_NS1F_6thread17LinearCombinationISJ_Li1EffLNS1K_9ScaleType4KindE0ELNS_15FloatRoundStyleE2ESJ_EENS1_15EpilogueDefaultEEEEEvvEEEEvNT_6ParamsE --------------------------
	.section	.nv.info._ZN7cutlass13device_kernelINS_4gemm6kernel13GemmUniversalIN4cute5tupleIJiiiiEEENS1_10collective13CollectiveMmaINS1_34MainloopSm90TmaGmmaWarpSpecializedILi7ENS5_IJNS4_1CILi2EEENSA_ILi1EEESC_EEENS1_35KernelTmaWarpSpecializedCooperativeEEENS5_IJNSA_ILi128EEESG_NSA_ILi64EEEEEENS_6half_tENS5_IJlSC_lEEESJ_SK_NS4_8TiledMMAINS4_8MMA_AtomIJNS4_4SM904GMMA26MMA_64x128x16_F32F16F16_SSILNSO_5MajorE0ELSQ_0ELNSO_7ScaleInE1ELSR_1EEEEEENS4_6LayoutISD_NS5_IJSC_NSA_ILi0EEESV_EEEEENS5_IJNS4_10UnderscoreESY_SY_EEEEENS4_13SM90_TMA_LOADENS4_14ComposedLayoutINS4_7SwizzleILi3ELi4ELi3EEENS4_18smem_ptr_flag_bitsILi16EEENSU_INS5_IJNSA_ILi8EEESH_EEENS5_IJSH_SC_EEEEEEEvNS4_8identityENS4_23SM90_TMA_LOAD_MULTICASTES1B_vS1C_EENS_8epilogue10collective6detail29Sm90TmaWarpSpecializedAdapterINS1G_15DefaultEpilogueISJ_SK_SK_NS1F_6thread17LinearCombinationISJ_Li1EffLNS1K_9ScaleType4KindE0ELNS_15FloatRoundStyleE2ESJ_EENS1_15EpilogueDefaultEEEEEvvEEEEvNT_6ParamsE,"",@"SHT_CUDA_INFO"
	.sectionflags	@""
	.align	4


	//----- nvinfo : EIATTR_CUDA_API_VERSION
	.align		4
        /*0000*/ 	.byte	0x04, 0x37
        /*0002*/ 	.short	(.L_21 - .L_20)
.L_20:
        /*0004*/ 	.word	0x00000082


	//----- nvinfo : EIATTR_KPARAM_INFO
	.align		4
.L_21:
        /*0008*/ 	.byte	0x04, 0x17
        /*000a*/ 	.short	(.L_23 - .L_22)
.L_22:
        /*000c*/ 	.word	0x00000000
        /*0010*/ 	.short	0x0000
        /*0012*/ 	.short	0x0070
        /*0014*/ 	.byte	0x00, 0xf0, 0x01, 0x10


	//----- nvinfo : EIATTR_SPARSE_MMA_MASK
	.align		4
.L_23:
        /*0018*/ 	.byte	0x03, 0x50
        /*001a*/ 	.short	0x0000


	//----- nvinfo : EIATTR_MAXREG_COUNT
	.align		4
        /*001c*/ 	.byte	0x03, 0x1b
        /*001e*/ 	.short	0x00a8


	//----- nvinfo : EIATTR_NUM_BARRIERS
	.align		4
        /*0020*/ 	.byte	0x02, 0x4c
        /*0022*/ 	.byte	0x01
	.zero		1


	//----- nvinfo : EIATTR_EXTERNS
	.align		4
        /*0024*/ 	.byte	0x04, 0x0f
        /*0026*/ 	.short	(.L_25 - .L_24)


	//   ....[0]....
	.align		4
.L_24:
        /*0028*/ 	.word	index@(__assertfail)


	//----- nvinfo : EIATTR_MERCURY_ISA_VERSION
	.align		4
.L_25:
        /*002c*/ 	.byte	0x03, 0x5f
        /*002e*/ 	.short	0x0101


	//----- nvinfo : EIATTR_INT_WARP_WIDE_INSTR_OFFSETS
	.align		4
        /*0030*/ 	.byte	0x04, 0x31
        /*0032*/ 	.short	(.L_27 - .L_26)


	//   ....[0]....
.L_26:
        /*0034*/ 	.word	0x000004e0


	//   ....[1]....
        /*0038*/ 	.word	0x00000510


	//   ....[2]....
        /*003c*/ 	.word	0x000006b0


	//----- nvinfo : EIATTR_COOP_GROUP_MASK_REGIDS
	.align		4
.L_27:
        /*0040*/ 	.byte	0x04, 0x29
        /*0042*/ 	.short	(.L_29 - .L_28)


	//   ....[0]....
.L_28:
        /*0044*/ 	.word	0xffffffff


	//   ....[1]....
        /*0048*/ 	.word	0xffffffff


	//   ....[2]....
        /*004c*/ 	.word	0xffffffff


	//   ....[3]....
        /*0050*/ 	.word	0xffffffff


	//   ....[4]....
        /*0054*/ 	.word	0xffffffff


	//   ....[5]....
        /*0058*/ 	.word	0xffffffff


	//----- nvinfo : EIATTR_COOP_GROUP_INSTR_OFFSETS
	.align		4
.L_29:
        /*005c*/ 	.byte	0x04, 0x28
        /*005e*/ 	.short	(.L_31 - .L_30)


	//   ....[0]....
.L_30:
        /*0060*/ 	.word	0x00000060


	//   ....[1]....
        /*0064*/ 	.word	0x00000070


	//   ....[2]....
        /*0068*/ 	.word	0x00000130


	//   ....[3]....
        /*006c*/ 	.word	0x00000330


	//   ....[4]....
        /*0070*/ 	.word	0x00000860


	//   ....[5]....
        /*0074*/ 	.word	0x000014e0


	//----- nvinfo : EIATTR_REG_RECONFIG
	.align		4
.L_31:
        /*0078*/ 	.byte	0x01, 0x54
	.zero		2


	//----- nvinfo : EIATTR_SYSCALL_OFFSETS
	.align		4
        /*007c*/ 	.byte	0x04, 0x46
        /*007e*/ 	.short	(.L_33 - .L_32)


	//   ....[0]....
.L_32:
        /*0080*/ 	.word	0x000016d0


	//----- nvinfo : EIATTR_MBARRIER_INSTR_OFFSETS
	.align		4
.L_33:
        /*0084*/ 	.byte	0x04, 0x39
        /*0086*/ 	.short	(.L_35 - .L_34)


	//   ....[0]....
.L_34:
        /*0088*/ 	.word	0x00000230
        /*008c*/ 	.word	0x000000ff
        /*0090*/ 	.word	0x00000000
        /*0094*/ 	.short	0x0100
        /*0096*/ 	.byte	0x08
	.zero		1


	//   ....[1]....
        /*0098*/ 	.word	0x00000240
        /*009c*/ 	.word	0x000000ff
        /*00a0*/ 	.word	0x00000038
        /*00a4*/ 	.short	0x0100
        /*00a6*/ 	.byte	0x08
	.zero		1


	//   ....[2]....
        /*00a8*/ 	.word	0x00000250
        /*00ac*/ 	.word	0x000000ff
        /*00b0*/ 	.word	0x00000008
        /*00b4*/ 	.short	0x0100
        /*00b6*/ 	.byte	0x08
	.zero		1


	//   ....[3]....
        /*00b8*/ 	.word	0x00000260
        /*00bc*/ 	.word	0x000000ff
        /*00c0*/ 	.word	0x00000040
        /*00c4*/ 	.short	0x0100
        /*00c6*/ 	.byte	0x08
	.zero		1


	//   ....[4]....
        /*00c8*/ 	.word	0x00000270
        /*00cc*/ 	.word	0x000000ff
        /*00d0*/ 	.word	0x00000010
        /*00d4*/ 	.short	0x0100
        /*00d6*/ 	.byte	0x08
	.zero		1


	//   ....[5]....
        /*00d8*/ 	.word	0x00000280
        /*00dc*/ 	.word	0x000000ff
        /*00e0*/ 	.word	0x00000048
        /*00e4*/ 	.short	0x0100
        /*00e6*/ 	.byte	0x08
	.zero		1


	//   ....[6]....
        /*00e8*/ 	.word	0x00000290
        /*00ec*/ 	.word	0x000000ff
        /*00f0*/ 	.word	0x00000018
        /*00f4*/ 	.short	0x0100
        /*00f6*/ 	.byte	0x08
	.zero		1


	//   ....[7]....
        /*00f8*/ 	.word	0x000002a0
        /*00fc*/ 	.word	0x000000ff
        /*0100*/ 	.word	0x00000050
        /*0104*/ 	.short	0x0100
        /*0106*/ 	.byte	0x08
	.zero		1


	//   ....[8]....
        /*0108*/ 	.word	0x000002b0
        /*010c*/ 	.word	0x000000ff
        /*0110*/ 	.word	0x00000020
        /*0114*/ 	.short	0x0100
        /*0116*/ 	.byte	0x08
	.zero		1


	//   ....[9]....
        /*0118*/ 	.word	0x000002c0
        /*011c*/ 	.word	0x000000ff
        /*0120*/ 	.word	0x00000058
        /*0124*/ 	.short	0x0100
        /*0126*/ 	.byte	0x08
	.zero		1


	//   ....[10]....
        /*0128*/ 	.word	0x000002d0
        /*012c*/ 	.word	0x000000ff
        /*0130*/ 	.word	0x00000028
        /*0134*/ 	.short	0x0100
        /*0136*/ 	.byte	0x08
	.zero		1


	//   ....[11]....
        /*0138*/ 	.word	0x000002e0
        /*013c*/ 	.word	0x000000ff
        /*0140*/ 	.word	0x00000060
        /*0144*/ 	.short	0x0100
        /*0146*/ 	.byte	0x08
	.zero		1


	//   ....[12]....
        /*0148*/ 	.word	0x000002f0
        /*014c*/ 	.word	0x000000ff
        /*0150*/ 	.word	0x00000030
        /*0154*/ 	.short	0x0100
        /*0156*/ 	.byte	0x08
	.zero		1


	//   ....[13]....
        /*0158*/ 	.word	0x00000300
        /*015c*/ 	.word	0x000000ff
        /*0160*/ 	.word	0x00000068
        /*0164*/ 	.short	0x0100
        /*0166*/ 	.byte	0x08
	.zero		1


	//   ....[14]....
        /*0168*/ 	.word	0x00000740
        /*016c*/ 	.word	0x000000ff
        /*0170*/ 	.word	0x00000080
        /*0174*/ 	.short	0x0100
        /*0176*/ 	.byte	0x06
	.zero		1


	//   ....[15]....
        /*0178*/ 	.word	0x000007e0
        /*017c*/ 	.word	0x000000ff
        /*0180*/ 	.word	0x00000088
        /*0184*/ 	.short	0x0100
        /*0186*/ 	.byte	0x06
	.zero		1


	//   ....[16]....
        /*0188*/ 	.word	0x00001790
        /*018c*/ 	.word	0x00000003
        /*0190*/ 	.word	0x00000000
        /*0194*/ 	.short	0x010a
        /*0196*/ 	.byte	0x3f
	.zero		1


	//   ....[17]....
        /*0198*/ 	.word	0x000017f0
        /*019c*/ 	.word	0x00000003
        /*01a0*/ 	.word	0x00000000
        /*01a4*/ 	.short	0x010a
        /*01a6*/ 	.byte	0x3f
	.zero		1


	//   ....[18]....
        /*01a8*/ 	.word	0x00001b70
        /*01ac*/ 	.word	0x00000005
        /*01b0*/ 	.word	0x00000000
        /*01b4*/ 	.short	0x010a
        /*01b6*/ 	.byte	0x3f
	.zero		1


	//   ....[19]....
        /*01b8*/ 	.word	0x00001bb0
        /*01bc*/ 	.word	0x00000005
        /*01c0*/ 	.word	0x00000000
        /*01c4*/ 	.short	0x010a
        /*01c6*/ 	.byte	0x3f
	.zero		1


	//   ....[20]....
        /*01c8*/ 	.word	0x00001e10
        /*01cc*/ 	.word	0x00000004
        /*01d0*/ 	.word	0x00000000
        /*01d4*/ 	.short	0x0101
        /*01d6*/ 	.byte	0x3f
	.zero		1


	//   ....[21]....
        /*01d8*/ 	.word	0x00002030
        /*01dc*/ 	.word	0x00000000
        /*01e0*/ 	.word	0x00000000
        /*01e4*/ 	.short	0x0101
        /*01e6*/ 	.byte	0x3f
	.zero		1


	//   ....[22]....
        /*01e8*/ 	.word	0x000071a0
        /*01ec*/ 	.word	0x00000017
        /*01f0*/ 	.word	0x00000038
        /*01f4*/ 	.short	0x010a
        /*01f6*/ 	.byte	0x3f
	.zero		1


	//   ....[23]....
        /*01f8*/ 	.word	0x00007590
        /*01fc*/ 	.word	0x00000006
        /*0200*/ 	.word	0x00000088
        /*0204*/ 	.short	0x0101
        /*0206*/ 	.byte	0x3f
	.zero		1


	//   ....[24]....
        /*0208*/ 	.word	0x00007c90
        /*020c*/ 	.word	0x00000007
        /*0210*/ 	.word	0x00000000
        /*0214*/ 	.short	0x010a
        /*0216*/ 	.byte	0x3f
	.zero		1


	//   ....[25]....
        /*0218*/ 	.word	0x00007d10
        /*021c*/ 	.word	0x00000006
        /*0220*/ 	.word	0x00000000
        /*0224*/ 	.short	0x010a
        /*0226*/ 	.byte	0x3f
	.zero		1


	//   ....[26]....
        /*0228*/ 	.word	0x00007da0
        /*022c*/ 	.word	0x00000007
        /*0230*/ 	.word	0x00000000
        /*0234*/ 	.short	0x010a
        /*0236*/ 	.byte	0x3f
	.zero		1


	//   ....[27]....
        /*0238*/ 	.word	0x00007e30
        /*023c*/ 	.word	0x00000006
        /*0240*/ 	.word	0x00000000
        /*0244*/ 	.short	0x010a
        /*0246*/ 	.byte	0x3f
	.zero		1


	//   ....[28]....
        /*0248*/ 	.word	0x00007ec0
        /*024c*/ 	.word	0x00000007
        /*0250*/ 	.word	0x00000000
        /*0254*/ 	.short	0x010a
        /*0256*/ 	.byte	0x3f
	.zero		1


	//   ....[29]....
        /*0258*/ 	.word	0x00007f50
        /*025c*/ 	.word	0x00000006
        /*0260*/ 	.word	0x00000000
        /*0264*/ 	.short	0x010a
        /*0266*/ 	.byte	0x3f
	.zero		1


	//   ....[30]....
        /*0268*/ 	.word	0x00007fe0
        /*026c*/ 	.word	0x00000005
        /*0270*/ 	.word	0x00000000
        /*0274*/ 	.short	0x010a
        /*0276*/ 	.byte	0x3f
	.zero		1


	//   ....[31]....
        /*0278*/ 	.word	0x00008040
        /*027c*/ 	.word	0x00000003
        /*0280*/ 	.word	0x00000000
        /*0284*/ 	.short	0x010a
        /*0286*/ 	.byte	0x3f
	.zero		1


	//   ....[32]....
        /*0288*/ 	.word	0x00008090
        /*028c*/ 	.word	0x00000005
        /*0290*/ 	.word	0x00000000
        /*0294*/ 	.short	0x010a
        /*0296*/ 	.byte	0x3f
	.zero		1


	//   ....[33]....
        /*0298*/ 	.word	0x00008160
        /*029c*/ 	.word	0x00000017
        /*02a0*/ 	.word	0x00000038
        /*02a4*/ 	.short	0x010a
        /*02a6*/ 	.byte	0x3f
	.zero		1


	//   ....[34]....
        /*02a8*/ 	.word	0x00008230
        /*02ac*/ 	.word	0x00000007
        /*02b0*/ 	.word	0x00000000
        /*02b4*/ 	.short	0x010a
        /*02b6*/ 	.byte	0x3f
	.zero		1


	//   ....[35]....
        /*02b8*/ 	.word	0x00008280
        /*02bc*/ 	.word	0x00000006
        /*02c0*/ 	.word	0x00000000
        /*02c4*/ 	.short	0x010a
        /*02c6*/ 	.byte	0x3f
	.zero		1


	//   ....[36]....
        /*02c8*/ 	.word	0x000082d0
        /*02cc*/ 	.word	0x00000007
        /*02d0*/ 	.word	0x00000000
        /*02d4*/ 	.short	0x010a
        /*02d6*/ 	.byte	0x3f
	.zero		1


	//   ....[37]....
        /*02d8*/ 	.word	0x00008320
        /*02dc*/ 	.word	0x00000006
        /*02e0*/ 	.word	0x00000000
        /*02e4*/ 	.short	0x010a
        /*02e6*/ 	.byte	0x3f
	.zero		1


	//   ....[38]....
        /*02e8*/ 	.word	0x00008370
        /*02ec*/ 	.word	0x00000007
        /*02f0*/ 	.word	0x00000000
        /*02f4*/ 	.short	0x010a
        /*02f6*/ 	.byte	0x3f
	.zero		1


	//   ....[39]....
        /*02f8*/ 	.word	0x000083c0
        /*02fc*/ 	.word	0x00000006
        /*0300*/ 	.word	0x00000000
        /*0304*/ 	.short	0x010a
        /*0306*/ 	.byte	0x3f
	.zero		1


	//----- nvinfo : EIATTR_NUM_MBARRIERS
	.align		4
.L_35:
        /*0308*/ 	.byte	0x03, 0x38
        /*030a*/ 	.short	0x0010


	//----- nvinfo : EIATTR_EXIT_INSTR_OFFSETS
	.align		4
        /*030c*/ 	.byte	0x04, 0x1c
        /*030e*/ 	.short	(.L_37 - .L_36)


	//   ....[0]....
.L_36:
        /*0310*/ 	.word	0x00000a30


	//   ....[1]....
        /*0314*/ 	.word	0x00001240


	//   ....[2]....
        /*0318*/ 	.word	0x00006920


	//   ....[3]....
        /*031c*/ 	.word	0x00006e80


	//   ....[4]....
        /*0320*/ 	.word	0x00008030


	//----- nvinfo : EIATTR_MAX_THREADS
	.align		4
.L_37:
        /*0324*/ 	.byte	0x04, 0x05
        /*0326*/ 	.short	(.L_39 - .L_38)
.L_38:
        /*0328*/ 	.word	0x00000180
        /*032c*/ 	.word	0x00000001
        /*0330*/ 	.word	0x00000001


	//----- nvinfo : EIATTR_CRS_STACK_SIZE
	.align		4
.L_39:
        /*0334*/ 	.byte	0x04, 0x1e
        /*0336*/ 	.short	(.L_41 - .L_40)
.L_40:
        /*0338*/ 	.word	0x00000000


	//----- nvinfo : EIATTR_CBANK_PARAM_SIZE
	.align		4
.L_41:
        /*033c*/ 	.byte	0x03, 0x19
        /*033e*/ 	.short	0x0470


	//----- nvinfo : EIATTR_PARAM_CBANK
	.align		4
        /*0340*/ 	.byte	0x04, 0x0a
        /*0342*/ 	.short	(.L_43 - .L_42)
	.align		4
.L_42:
        /*0344*/ 	.word	index@(.nv.constant0._ZN7cutlass13device_kernelINS_4gemm6kernel13GemmUniversalIN4cute5tupleIJiiiiEEENS1_10collective13CollectiveMmaINS1_34MainloopSm90TmaGmmaWarpSpecializedILi7ENS5_IJNS4_1CILi2EEENSA_ILi1EEESC_EEENS1_35KernelTmaWarpSpecializedCooperativeEEENS5_IJNSA_ILi128EEESG_NSA_ILi64EEEEEENS_6half_tENS5_IJlSC_lEEESJ_SK_NS4_8TiledMMAINS4_8MMA_AtomIJNS4_4SM904GMMA26MMA_64x128x16_F32F16F16_SSILNSO_5MajorE0ELSQ_0ELNSO_7ScaleInE1ELSR_1EEEEEENS4_6LayoutISD_NS5_IJSC_NSA_ILi0EEESV_EEEEENS5_IJNS4_10UnderscoreESY_SY_EEEEENS4_13SM90_TMA_LOADENS4_14ComposedLayoutINS4_7SwizzleILi3ELi4ELi3EEENS4_18smem_ptr_flag_bitsILi16EEENSU_INS5_IJNSA_ILi8EEESH_EEENS5_IJSH_SC_EEEEEEEvNS4_8identityENS4_23SM90_TMA_LOAD_MULTICASTES1B_vS1C_EENS_8epilogue10collective6detail29Sm90TmaWarpSpecializedAdapterINS1G_15DefaultEpilogueISJ_SK_SK_NS1F_6thread17LinearCombinationISJ_Li1EffLNS1K_9ScaleType4KindE0ELNS_15FloatRoundStyleE2ESJ_EENS1_15EpilogueDefaultEEEEEvvEEEEvNT_6ParamsE)
        /*0348*/ 	.short	0x0210
        /*034a*/ 	.short	0x0470


	//----- nvinfo : EIATTR_SW_WAR
	.align		4
.L_43:
        /*034c*/ 	.byte	0x04, 0x36
        /*034e*/ 	.short	(.L_45 - .L_44)
.L_44:
        /*0350*/ 	.word	0x00000008
.L_45:


//--------------------- .nv.callgraph             --------------------------
	.section	.nv.callgraph,"",@"SHT_CUDA_CALLGRAPH"
	.align	4
	.sectionentsize	8
	.align		4
        /*0000*/ 	.word	0x00000000
	.align		4
        /*0004*/ 	.word	0xffffffff
	.align		4
        /*0008*/ 	.word	index@(_ZN7cutlass13device_kernelINS_4gemm6kernel13GemmUniversalIN4cute5tupleIJiiiiEEENS1_10collective13CollectiveMmaINS1_34MainloopSm90TmaGmmaWarpSpecializedILi7ENS5_IJNS4_1CILi2EEENSA_ILi1EEESC_EEENS1_35KernelTmaWarpSpecializedCooperativeEEENS5_IJNSA_ILi128EEESG_NSA_ILi64EEEEEENS_6half_tENS5_IJlSC_lEEESJ_SK_NS4_8TiledMMAINS4_8MMA_AtomIJNS4_4SM904GMMA26MMA_64x128x16_F32F16F16_SSILNSO_5MajorE0ELSQ_0ELNSO_7ScaleInE1ELSR_1EEEEEENS4_6LayoutISD_NS5_IJSC_NSA_ILi0EEESV_EEEEENS5_IJNS4_10UnderscoreESY_SY_EEEEENS4_13SM90_TMA_LOADENS4_14ComposedLayoutINS4_7SwizzleILi3ELi4ELi3EEENS4_18smem_ptr_flag_bitsILi16EEENSU_INS5_IJNSA_ILi8EEESH_EEENS5_IJSH_SC_EEEEEEEvNS4_8identityENS4_23SM90_TMA_LOAD_MULTICASTES1B_vS1C_EENS_8epilogue10collective6detail29Sm90TmaWarpSpecializedAdapterINS1G_15DefaultEpilogueISJ_SK_SK_NS1F_6thread17LinearCombinationISJ_Li1EffLNS1K_9ScaleType4KindE0ELNS_15FloatRoundStyleE2ESJ_EENS1_15EpilogueDefaultEEEEEvvEEEEvNT_6ParamsE)
	.align		4
        /*000c*/ 	.word	index@(__assertfail)
	.align		4
        /*0010*/ 	.word	0x00000000
	.align		4
        /*0014*/ 	.word	0xfffffffe
	.align		4
        /*0018*/ 	.word	0x00000000
	.align		4
        /*001c*/ 	.word	0xfffffffd
	.align		4
        /*0020*/ 	.word	0x00000000
	.align		4
        /*0024*/ 	.word	0xfffffffc


//--------------------- .nv.constant4             --------------------------
	.section	.nv.constant4,"a",@progbits
	.align	8
	.align		8
.nv.constant4:
        /*0000*/ 	.dword	__assertfail
	.align		8
        /*0008*/ 	.dword	__unnamed_1
	.align		8
        /*0010*/ 	.dword	_ZN40_INTERNAL_dda01b71_4_k_cu_b0909894_204584cuda3std3__45__cpo5beginE
	.align		8
        /*0018*/ 	.dword	_ZN40_INTERNAL_dda01b71_4_k_cu_b0909894_204584cuda3std3__45__cpo3endE
	.align		8
        /*0020*/ 	.dword	_ZN40_INTERNAL_dda01b71_4_k_cu_b0909894_204584cuda3std3__45__cpo6cbeginE
	.align		8
        /*0028*/ 	.dword	_ZN40_INTERNAL_dda01b71_4_k_cu_b0909894_204584cuda3std3__45__cpo4cendE
	.align		8
        /*0030*/ 	.dword	_ZN40_INTERNAL_dda01b71_4_k_cu_b0909894_204584cuda3std3__442_GLOBAL__N__dda01b71_4_k_cu_b0909894_204586ignoreE
	.align		8
        /*0038*/ 	.dword	_ZN40_INTERNAL_dda01b71_4_k_cu_b0909894_204584cuda3std3__419piecewise_constructE
	.align		8
        /*0040*/ 	.dword	_ZN40_INTERNAL_dda01b71_4_k_cu_b0909894_204584cuda3std3__48in_placeE
	.align		8
        /*0048*/ 	.dword	_ZN40_INTERNAL_dda01b71_4_k_cu_b0909894_204584cuda3std6ranges3__45__cpo4swapE
	.align		8
        /*0050*/ 	.dword	_ZN40_INTERNAL_dda01b71_4_k_cu_b0909894_204584cuda3std6ranges3__45__cpo9iter_moveE
	.align		8
        /*0058*/ 	.dword	_ZN40_INTERNAL_dda01b71_4_k_cu_b0909894_204584cute7productE
	.align		8
        /*0060*/ 	.dword	_ZN40_INTERNAL_dda01b71_4_k_cu_b0909894_204584cute1_E
	.align		8
        /*0068*/ 	.dword	$str$22
	.align		8
        /*0070*/ 	.dword	$str$23


//--------------------- .text._ZN7cutlass13device_kernelINS_4gemm6kernel13GemmUniversalIN4cute5tupleIJiiiiEEENS1_10collective13CollectiveMmaINS1_34MainloopSm90TmaGmmaWarpSpecializedILi7ENS5_IJNS4_1CILi2EEENSA_ILi1EEESC_EEENS1_35KernelTmaWarpSpecializedCooperativeEEENS5_IJNSA_ILi128EEESG_NSA_ILi64EEEEEENS_6half_tENS5_IJlSC_lEEESJ_SK_NS4_8TiledMMAINS4_8MMA_AtomIJNS4_4SM904GMMA26MMA_64x128x16_F32F16F16_SSILNSO_5MajorE0ELSQ_0ELNSO_7ScaleInE1ELSR_1EEEEEENS4_6LayoutISD_NS5_IJSC_NSA_ILi0EEESV_EEEEENS5_IJNS4_10UnderscoreESY_SY_EEEEENS4_13SM90_TMA_LOADENS4_14ComposedLayoutINS4_7SwizzleILi3ELi4ELi3EEENS4_18smem_ptr_flag_bitsILi16EEENSU_INS5_IJNSA_ILi8EEESH_EEENS5_IJSH_SC_EEEEEEEvNS4_8identityENS4_23SM90_TMA_LOAD_MULTICASTES1B_vS1C_EENS_8epilogue10collective6detail29Sm90TmaWarpSpecializedAdapterINS1G_15DefaultEpilogueISJ_SK_SK_NS1F_6thread17LinearCombinationISJ_Li1EffLNS1K_9ScaleType4KindE0ELNS_15FloatRoundStyleE2ESJ_EENS1_15EpilogueDefaultEEEEEvvEEEEvNT_6ParamsE --------------------------
	.section	.text._ZN7cutlass13device_kernelINS_4gemm6kernel13GemmUniversalIN4cute5tupleIJiiiiEEENS1_10collective13CollectiveMmaINS1_34MainloopSm90TmaGmmaWarpSpecializedILi7ENS5_IJNS4_1CILi2EEENSA_ILi1EEESC_EEENS1_35KernelTmaWarpSpecializedCooperativeEEENS5_IJNSA_ILi128EEESG_NSA_ILi64EEEEEENS_6half_tENS5_IJlSC_lEEESJ_SK_NS4_8TiledMMAINS4_8MMA_AtomIJNS4_4SM904GMMA26MMA_64x128x16_F32F16F16_SSILNSO_5MajorE0ELSQ_0ELNSO_7ScaleInE1ELSR_1EEEEEENS4_6LayoutISD_NS5_IJSC_NSA_ILi0EEESV_EEEEENS5_IJNS4_10UnderscoreESY_SY_EEEEENS4_13SM90_TMA_LOADENS4_14ComposedLayoutINS4_7SwizzleILi3ELi4ELi3EEENS4_18smem_ptr_flag_bitsILi16EEENSU_INS5_IJNSA_ILi8EEESH_EEENS5_IJSH_SC_EEEEEEEvNS4_8identityENS4_23SM90_TMA_LOAD_MULTICASTES1B_vS1C_EENS_8epilogue10collective6detail29Sm90TmaWarpSpecializedAdapterINS1G_15DefaultEpilogueISJ_SK_SK_NS1F_6thread17LinearCombinationISJ_Li1EffLNS1K_9ScaleType4KindE0ELNS_15FloatRoundStyleE2ESJ_EENS1_15EpilogueDefaultEEEEEvvEEEEvNT_6ParamsE,"ax",@progbits
	.align	128
.text._ZN7cutlass13device_kernelINS_4gemm6kernel13GemmUniversalIN4cute5tupleIJiiiiEEENS1_10collective13CollectiveMmaINS1_34MainloopSm90TmaGmmaWarpSpecializedILi7ENS5_IJNS4_1CILi2EEENSA_ILi1EEESC_EEENS1_35KernelTmaWarpSpecializedCooperativeEEENS5_IJNSA_ILi128EEESG_NSA_ILi64EEEEEENS_6half_tENS5_IJlSC_lEEESJ_SK_NS4_8TiledMMAINS4_8MMA_AtomIJNS4_4SM904GMMA26MMA_64x128x16_F32F16F16_SSILNSO_5MajorE0ELSQ_0ELNSO_7ScaleInE1ELSR_1EEEEEENS4_6LayoutISD_NS5_IJSC_NSA_ILi0EEESV_EEEEENS5_IJNS4_10UnderscoreESY_SY_EEEEENS4_13SM90_TMA_LOADENS4_14ComposedLayoutINS4_7SwizzleILi3ELi4ELi3EEENS4_18smem_ptr_flag_bitsILi16EEENSU_INS5_IJNSA_ILi8EEESH_EEENS5_IJSH_SC_EEEEEEEvNS4_8identityENS4_23SM90_TMA_LOAD_MULTICASTES1B_vS1C_EENS_8epilogue10collective6detail29Sm90TmaWarpSpecializedAdapterINS1G_15DefaultEpilogueISJ_SK_SK_NS1F_6thread17LinearCombinationISJ_Li1EffLNS1K_9ScaleType4KindE0ELNS_15FloatRoundStyleE2ESJ_EENS1_15EpilogueDefaultEEEEEvvEEEEvNT_6ParamsE:
        .type           _ZN7cutlass13device_kernelINS_4gemm6kernel13GemmUniversalIN4cute5tupleIJiiiiEEENS1_10collective13CollectiveMmaINS1_34MainloopSm90TmaGmmaWarpSpecializedILi7ENS5_IJNS4_1CILi2EEENSA_ILi1EEESC_EEENS1_35KernelTmaWarpSpecializedCooperativeEEENS5_IJNSA_ILi128EEESG_NSA_ILi64EEEEEENS_6half_tENS5_IJlSC_lEEESJ_SK_NS4_8TiledMMAINS4_8MMA_AtomIJNS4_4SM904GMMA26MMA_64x128x16_F32F16F16_SSILNSO_5MajorE0ELSQ_0ELNSO_7ScaleInE1ELSR_1EEEEEENS4_6LayoutISD_NS5_IJSC_NSA_ILi0EEESV_EEEEENS5_IJNS4_10UnderscoreESY_SY_EEEEENS4_13SM90_TMA_LOADENS4_14ComposedLayoutINS4_7SwizzleILi3ELi4ELi3EEENS4_18smem_ptr_flag_bitsILi16EEENSU_INS5_IJNSA_ILi8EEESH_EEENS5_IJSH_SC_EEEEEEEvNS4_8identityENS4_23SM90_TMA_LOAD_MULTICASTES1B_vS1C_EENS_8epilogue10collective6detail29Sm90TmaWarpSpecializedAdapterINS1G_15DefaultEpilogueISJ_SK_SK_NS1F_6thread17LinearCombinationISJ_Li1EffLNS1K_9ScaleType4KindE0ELNS_15FloatRoundStyleE2ESJ_EENS1_15EpilogueDefaultEEEEEvvEEEEvNT_6ParamsE,@function
        .size           _ZN7cutlass13device_kernelINS_4gemm6kernel13GemmUniversalIN4cute5tupleIJiiiiEEENS1_10collective13CollectiveMmaINS1_34MainloopSm90TmaGmmaWarpSpecializedILi7ENS5_IJNS4_1CILi2EEENSA_ILi1EEESC_EEENS1_35KernelTmaWarpSpecializedCooperativeEEENS5_IJNSA_ILi128EEESG_NSA_ILi64EEEEEENS_6half_tENS5_IJlSC_lEEESJ_SK_NS4_8TiledMMAINS4_8MMA_AtomIJNS4_4SM904GMMA26MMA_64x128x16_F32F16F16_SSILNSO_5MajorE0ELSQ_0ELNSO_7ScaleInE1ELSR_1EEEEEENS4_6LayoutISD_NS5_IJSC_NSA_ILi0EEESV_EEEEENS5_IJNS4_10UnderscoreESY_SY_EEEEENS4_13SM90_TMA_LOADENS4_14ComposedLayoutINS4_7SwizzleILi3ELi4ELi3EEENS4_18smem_ptr_flag_bitsILi16EEENSU_INS5_IJNSA_ILi8EEESH_EEENS5_IJSH_SC_EEEEEEEvNS4_8identityENS4_23SM90_TMA_LOAD_MULTICASTES1B_vS1C_EENS_8epilogue10collective6detail29Sm90TmaWarpSpecializedAdapterINS1G_15DefaultEpilogueISJ_SK_SK_NS1F_6thread17LinearCombinationISJ_Li1EffLNS1K_9ScaleType4KindE0ELNS_15FloatRoundStyleE2ESJ_EENS1_15EpilogueDefaultEEEEEvvEEEEvNT_6ParamsE,(.L_x_205 - _ZN7cutlass13device_kernelINS_4gemm6kernel13GemmUniversalIN4cute5tupleIJiiiiEEENS1_10collective13CollectiveMmaINS1_34MainloopSm90TmaGmmaWarpSpecializedILi7ENS5_IJNS4_1CILi2EEENSA_ILi1EEESC_EEENS1_35KernelTmaWarpSpecializedCooperativeEEENS5_IJNSA_ILi128EEESG_NSA_ILi64EEEEEENS_6half_tENS5_IJlSC_lEEESJ_SK_NS4_8TiledMMAINS4_8MMA_AtomIJNS4_4SM904GMMA26MMA_64x128x16_F32F16F16_SSILNSO_5MajorE0ELSQ_0ELNSO_7ScaleInE1ELSR_1EEEEEENS4_6LayoutISD_NS5_IJSC_NSA_ILi0EEESV_EEEEENS5_IJNS4_10UnderscoreESY_SY_EEEEENS4_13SM90_TMA_LOADENS4_14ComposedLayoutINS4_7SwizzleILi3ELi4ELi3EEENS4_18smem_ptr_flag_bitsILi16EEENSU_INS5_IJNSA_ILi8EEESH_EEENS5_IJSH_SC_EEEEEEEvNS4_8identityENS4_23SM90_TMA_LOAD_MULTICASTES1B_vS1C_EENS_8epilogue10collective6detail29Sm90TmaWarpSpecializedAdapterINS1G_15DefaultEpilogueISJ_SK_SK_NS1F_6thread17LinearCombinationISJ_Li1EffLNS1K_9ScaleType4KindE0ELNS_15FloatRoundStyleE2ESJ_EENS1_15EpilogueDefaultEEEEEvvEEEEvNT_6ParamsE)
        .other          _ZN7cutlass13device_kernelINS_4gemm6kernel13GemmUniversalIN4cute5tupleIJiiiiEEENS1_10collective13CollectiveMmaINS1_34MainloopSm90TmaGmmaWarpSpecializedILi7ENS5_IJNS4_1CILi2EEENSA_ILi1EEESC_EEENS1_35KernelTmaWarpSpecializedCooperativeEEENS5_IJNSA_ILi128EEESG_NSA_ILi64EEEEEENS_6half_tENS5_IJlSC_lEEESJ_SK_NS4_8TiledMMAINS4_8MMA_AtomIJNS4_4SM904GMMA26MMA_64x128x16_F32F16F16_SSILNSO_5MajorE0ELSQ_0ELNSO_7ScaleInE1ELSR_1EEEEEENS4_6LayoutISD_NS5_IJSC_NSA_ILi0EEESV_EEEEENS5_IJNS4_10UnderscoreESY_SY_EEEEENS4_13SM90_TMA_LOADENS4_14ComposedLayoutINS4_7SwizzleILi3ELi4ELi3EEENS4_18smem_ptr_flag_bitsILi16EEENSU_INS5_IJNSA_ILi8EEESH_EEENS5_IJSH_SC_EEEEEEEvNS4_8identityENS4_23SM90_TMA_LOAD_MULTICASTES1B_vS1C_EENS_8epilogue10collective6detail29Sm90TmaWarpSpecializedAdapterINS1G_15DefaultEpilogueISJ_SK_SK_NS1F_6thread17LinearCombinationISJ_Li1EffLNS1K_9ScaleType4KindE0ELNS_15FloatRoundStyleE2ESJ_EENS1_15EpilogueDefaultEEEEEvvEEEEvNT_6ParamsE,@"STO_CUDA_ENTRY STV_DEFAULT"
_ZN7cutlass13device_kernelINS_4gemm6kernel13GemmUniversalIN4cute5tupleIJiiiiEEENS1_10collective13CollectiveMmaINS1_34MainloopSm90TmaGmmaWarpSpecializedILi7ENS5_IJNS4_1CILi2EEENSA_ILi1EEESC_EEENS1_35KernelTmaWarpSpecializedCooperativeEEENS5_IJNSA_ILi128EEESG_NSA_ILi64EEEEEENS_6half_tENS5_IJlSC_lEEESJ_SK_NS4_8TiledMMAINS4_8MMA_AtomIJNS4_4SM904GMMA26MMA_64x128x16_F32F16F16_SSILNSO_5MajorE0ELSQ_0ELNSO_7ScaleInE1ELSR_1EEEEEENS4_6LayoutISD_NS5_IJSC_NSA_ILi0EEESV_EEEEENS5_IJNS4_10UnderscoreESY_SY_EEEEENS4_13SM90_TMA_LOADENS4_14ComposedLayoutINS4_7SwizzleILi3ELi4ELi3EEENS4_18smem_ptr_flag_bitsILi16EEENSU_INS5_IJNSA_ILi8EEESH_EEENS5_IJSH_SC_EEEEEEEvNS4_8identityENS4_23SM90_TMA_LOAD_MULTICASTES1B_vS1C_EENS_8epilogue10collective6detail29Sm90TmaWarpSpecializedAdapterINS1G_15DefaultEpilogueISJ_SK_SK_NS1F_6thread17LinearCombinationISJ_Li1EffLNS1K_9ScaleType4KindE0ELNS_15FloatRoundStyleE2ESJ_EENS1_15EpilogueDefaultEEEEEvvEEEEvNT_6ParamsE:
[----:B------:R-:W0:Y:S01]  /*0000*/  LDC R1, c[0x0][0x28] ;  /* 0x00000a00ff017b82 */ /* 0x000e220000000800 */
[----:B------:R-:W1:Y:S01]  /*0010*/  S2R R95, SR_TID.X ;  /* 0x00000000005f7919 */ /* 0x000e620000002100 */
[----:B------:R-:W-:Y:S01]  /*0020*/  ELECT P0, URZ, PT ;  /* 0x00000000003f782f */ /* 0x000fe20003800000 */
[----:B------:R-:W-:Y:S01]  /*0030*/  BSSY B0, `(.L_x_0) ;  /* 0x000000f000007945 */ /* 0x000fe20003800000 */
[--C-:B-1----:R-:W-:Y:S02]  /*0040*/  SHF.R.U32.HI R0, RZ, 0x5, R95.reuse ;  /* 0x00000005ff007819 */ /* 0x102fe4000001165f */
[----:B------:R-:W-:-:S03]  /*0050*/  SHF.R.U32.HI R7, RZ, 0x7, R95 ;  /* 0x00000007ff077819 */ /* 0x000fc6000001165f */
[----:B------:R-:W1:Y:S04]  /*0060*/  SHFL.IDX PT, R3, R0, RZ, 0x1f ;  /* 0x00001fff00037589 */ /* 0x000e6800000e0000 */
[----:B------:R2:W3:Y:S01]  /*0070*/  SHFL.IDX PT, R2, R7, RZ, 0x1f ;  /* 0x00001fff07027589 */ /* 0x0004e200000e0000 */
[----:B-1----:R-:W-:-:S13]  /*0080*/  ISETP.NE.OR P0, PT, R3, RZ, !P0 ;  /* 0x000000ff0300720c */ /* 0x002fda0004705670 */
[----:B0-23--:R-:W-:Y:S05]  /*0090*/  @P0 BRA `(.L_x_1) ;  /* 0x0000000000200947 */ /* 0x00dfea0003800000 */
[----:B------:R-:W-:Y:S02]  /*00a0*/  ULDC.64 UR4, c[0x0][0x198] ;  /* 0x0000660000047ab9 */ /* 0x000fe40000000a00 */
[----:B------:R-:W-:Y:S02]  /*00b0*/  UIADD3 UR6, UP0, UR4, 0xf0, URZ ;  /* 0x000000f004067890 */ /* 0x000fe4000ff1e03f */
[----:B------:R-:W-:Y:S02]  /*00c0*/  UIADD3 UR4, UP1, UR4, 0x1f0, URZ ;  /* 0x000001f004047890 */ /* 0x000fe4000ff3e03f */
[----:B------:R-:W-:Y:S02]  /*00d0*/  UIADD3.X UR7, URZ, UR5, URZ, UP0, !UPT ;  /* 0x000000053f077290 */ /* 0x000fe400087fe43f */
[----:B------:R-:W-:-:S07]  /*00e0*/  UIADD3.X UR5, URZ, UR5, URZ, UP1, !UPT ;  /* 0x000000053f057290 */ /* 0x000fce0008ffe43f */
[----:B------:R0:W-:Y:S02]  /*00f0*/  UTMACCTL.PF [UR6] ;  /* 0x00000000060079b9 */ /* 0x0001e40008040000 */
[----:B------:R0:W-:Y:S02]  /*0100*/  UTMACCTL.PF [UR4] ;  /* 0x00000000040079b9 */ /* 0x0001e40008040000 */
[----:B0-----:R-:W-:Y:S01]  /*0110*/  NOP ;  /* 0x0000000000007918 */ /* 0x001fe20000000000 */
.L_x_1:
[----:B------:R-:W-:Y:S05]  /*0120*/  BSYNC B0 ;  /* 0x0000000000007941 */ /* 0x000fea0003800000 */
.L_x_0:
[----:B------:R-:W0:Y:S02]  /*0130*/  SHFL.IDX PT, R5, R0, RZ, 0x1f ;  /* 0x00001fff00057589 */ /* 0x000e2400000e0000 */
[----:B0-----:R-:W-:-:S13]  /*0140*/  ISETP.NE.AND P0, PT, R5, RZ, PT ;  /* 0x000000ff0500720c */ /* 0x001fda0003f05270 */
[----:B------:R-:W-:Y:S05]  /*0150*/  @P0 BRA `(.L_x_2) ;  /* 0x0000000000700947 */ /* 0x000fea0003800000 */
[----:B------:R-:W0:Y:S01]  /*0160*/  S2UR UR8, SR_CgaCtaId ;  /* 0x00000000000879c3 */ /* 0x000e220000008800 */
[----:B------:R-:W-:Y:S01]  /*0170*/  UMOV UR4, 0x400 ;  /* 0x0000040000047882 */ /* 0x000fe20000000000 */
[----:B------:R-:W-:Y:S01]  /*0180*/  UMOV UR5, 0x1 ;  /* 0x0000000100057882 */ /* 0x000fe20000000000 */
[----:B------:R-:W-:Y:S01]  /*0190*/  UMOV UR6, 0x4 ;  /* 0x0000000400067882 */ /* 0x000fe20000000000 */
[----:B------:R-:W-:Y:S01]  /*01a0*/  ELECT P0, URZ, PT ;  /* 0x00000000003f782f */ /* 0x000fe20003800000 */
[----:B------:R-:W-:-:S04]  /*01b0*/  UIADD3 UR6, -UR6, 0x100000, URZ ;  /* 0x0010000006067890 */ /* 0x000fc8000fffe13f */
[----:B------:R-:W-:Y:S02]  /*01c0*/  USHF.L.U32 UR7, UR6, 0xb, URZ ;  /* 0x0000000b06077899 */ /* 0x000fe4000800063f */
[----:B------:R-:W-:Y:S02]  /*01d0*/  USHF.L.U32 UR6, UR6, 0x1, URZ ;  /* 0x0000000106067899 */ /* 0x000fe4000800063f */
[----:B0-----:R-:W-:Y:S02]  /*01e0*/  ULEA UR8, UR8, UR4, 0x18 ;  /* 0x0000000408087291 */ /* 0x001fe4000f8ec03f */
[----:B------:R-:W-:-:S04]  /*01f0*/  UIADD3 UR4, -UR5, 0x100000, URZ ;  /* 0x0010000005047890 */ /* 0x000fc8000fffe13f */
[----:B------:R-:W-:Y:S02]  /*0200*/  USHF.L.U32 UR5, UR4, 0xb, URZ ;  /* 0x0000000b04057899 */ /* 0x000fe4000800063f */
[----:B------:R-:W-:Y:S01]  /*0210*/  USHF.L.U32 UR4, UR4, 0x1, URZ ;  /* 0x0000000104047899 */ /* 0x000fe2000800063f */
[----:B------:R-:W0:Y:S11]  /*0220*/  FENCE.VIEW.ASYNC.S ;  /* 0x00000000000073c6 */ /* 0x000e360000000000 */
[----:B0-----:R0:W1:Y:S01]  /*0230*/  SYNCS.EXCH.64 URZ, [UR8], UR4 ;  /* 0x00000004083f75b2 */ /* 0x0010620008000100 */
[----:B------:R0:W2:Y:S01]  /*0240*/  SYNCS.EXCH.64 URZ, [UR8+0x38], UR6 ;  /* 0x00003806083f75b2 */ /* 0x0000a20008000100 */
[----:B------:R0:W3:Y:S01]  /*0250*/  SYNCS.EXCH.64 URZ, [UR8+0x8], UR4 ;  /* 0x00000804083f75b2 */ /* 0x0000e20008000100 */
[----:B------:R0:W4:Y:S01]  /*0260*/  SYNCS.EXCH.64 URZ, [UR8+0x40], UR6 ;  /* 0x00004006083f75b2 */ /* 0x0001220008000100 */
[----:B------:R0:W0:Y:S01]  /*0270*/  SYNCS.EXCH.64 URZ, [UR8+0x10], UR4 ;  /* 0x00001004083f75b2 */ /* 0x0000220008000100 */
        /* <DEDUP_REMOVED lines=9> */
[----:B------:R-:W-:Y:S01]  /*0310*/  NOP ;  /* 0x0000000000007918 */ /* 0x000fe20000000000 */
.L_x_2:
[----:B------:R-:W-:Y:S01]  /*0320*/  SHF.R.S32.HI R4, RZ, 0x1f, R95 ;  /* 0x0000001fff047819 */ /* 0x000fe2000001145f */
[----:B------:R-:W5:Y:S01]  /*0330*/  SHFL.IDX PT, R0, R0, RZ, 0x1f ;  /* 0x00001fff00007589 */ /* 0x000f6200000e0000 */
[----:B0-----:R-:W0:Y:S01]  /*0340*/  S2UR UR8, SR_CTAID.X ;  /* 0x00000000000879c3 */ /* 0x001e220000002500 */
[----:B------:R-:W-:Y:S02]  /*0350*/  ELECT P0, URZ, PT ;  /* 0x00000000003f782f */ /* 0x000fe40003800000 */
[----:B------:R-:W-:Y:S01]  /*0360*/  LEA.HI R4, R4, R95, RZ, 0x7 ;  /* 0x0000005f04047211 */ /* 0x000fe200078f38ff */
[----:B------:R-:W-:Y:S01]  /*0370*/  ULDC UR4, c[0x0][0x150] ;  /* 0x0000540000047ab9 */ /* 0x000fe20000000800 */
[----:B------:R-:W-:Y:S01]  /*0380*/  SHF.R.S32.HI R6, RZ, 0x1f, R5 ;  /* 0x0000001fff067819 */ /* 0x000fe20000011405 */
[----:B------:R-:W-:Y:S01]  /*0390*/  NOP ;  /* 0x0000000000007918 */ /* 0x000fe20000000000 */
[----:B------:R-:W-:Y:S01]  /*03a0*/  LOP3.LUT R4, R4, 0xffffff80, RZ, 0xc0, !PT ;  /* 0xffffff8004047812 */ /* 0x000fe200078ec0ff */
[----:B------:R-:W-:Y:S01]  /*03b0*/  NOP ;  /* 0x0000000000007918 */ /* 0x000fe20000000000 */
[----:B------:R-:W-:Y:S01]  /*03c0*/  LEA.HI R6, R6, R5, RZ, 0x2 ;  /* 0x0000000506067211 */ /* 0x000fe200078f10ff */
[----:B------:R-:W1:Y:S01]  /*03d0*/  LDC R11, c[0x0][0x144] ;  /* 0x00005100ff0b7b82 */ /* 0x000e620000000800 */
[----:B------:R-:W-:Y:S01]  /*03e0*/  IMAD.MOV.U32 R22, RZ, RZ, 0x1 ;  /* 0x00000001ff167424 */ /* 0x000fe200078e00ff */
[----:B------:R-:W-:Y:S01]  /*03f0*/  ISETP.NE.AND P3, PT, R2, RZ, PT ;  /* 0x000000ff0200720c */ /* 0x000fe20003f65270 */
[----:B------:R-:W-:Y:S01]  /*0400*/  IMAD.IADD R8, R95, 0x1, -R4 ;  /* 0x000000015f087824 */ /* 0x000fe200078e0a04 */
[----:B------:R-:W-:Y:S01]  /*0410*/  LOP3.LUT R6, R6, 0x3ffffffc, RZ, 0xc0, !PT ;  /* 0x3ffffffc06067812 */ /* 0x000fe200078ec0ff */
[----:B------:R-:W2:Y:S03]  /*0420*/  S2R R4, SR_CTAID.Y ;  /* 0x0000000000047919 */ /* 0x000ea60000002600 */
[----:B------:R-:W-:Y:S01]  /*0430*/  SHF.R.S32.HI R9, RZ, 0x1f, R8 ;  /* 0x0000001fff097819 */ /* 0x000fe20000011408 */
[----:B------:R-:W-:Y:S01]  /*0440*/  IMAD.IADD R6, R5, 0x1, -R6 ;  /* 0x0000000105067824 */ /* 0x000fe200078e0a06 */
[----:B------:R-:W3:Y:S02]  /*0450*/  LDC R13, c[0x0][0x140] ;  /* 0x00005000ff0d7b82 */ /* 0x000ee40000000800 */
[----:B------:R-:W-:-:S02]  /*0460*/  LEA.HI R9, R9, R8, RZ, 0x3 ;  /* 0x0000000809097211 */ /* 0x000fc400078f18ff */
[----:B-----5:R-:W-:Y:S02]  /*0470*/  ISETP.NE.OR P0, PT, R0, RZ, !P0 ;  /* 0x000000ff0000720c */ /* 0x020fe40004705670 */
[--C-:B------:R-:W-:Y:S02]  /*0480*/  SHF.R.S32.HI R0, RZ, 0x3, R9.reuse ;  /* 0x00000003ff007819 */ /* 0x100fe40000011409 */
[----:B0-----:R-:W-:Y:S02]  /*0490*/  I2FP.F32.U32 R10, UR8 ;  /* 0x00000008000a7c45 */ /* 0x001fe40008201000 */
[----:B------:R-:W-:-:S03]  /*04a0*/  SHF.R.S32.HI R9, RZ, 0x1f, R9 ;  /* 0x0000001fff097819 */ /* 0x000fc60000011409 */
[----:B------:R-:W-:Y:S01]  /*04b0*/  FMUL R10, R10, UR4 ;  /* 0x000000040a0a7c20 */ /* 0x000fe20008400000 */
[----:B------:R-:W-:Y:S01]  /*04c0*/  LEA.HI R9, R9, R0, RZ, 0x2 ;  /* 0x0000000009097211 */ /* 0x000fe200078f10ff */
[----:B------:R-:W-:Y:S02]  /*04d0*/  ULDC UR4, c[0x0][0x154] ;  /* 0x0000550000047ab9 */ /* 0x000fe40000000800 */
[----:B------:R-:W-:Y:S01]  /*04e0*/  VOTEU.ALL UP0, P0 ;  /* 0x00000000003f7886 */ /* 0x000fe20000000000 */
[----:B------:R-:W-:Y:S01]  /*04f0*/  LOP3.LUT R9, R9, 0xfffffffc, RZ, 0xc0, !PT ;  /* 0xfffffffc09097812 */ /* 0x000fe200078ec0ff */
[----:B------:R-:W0:Y:S01]  /*0500*/  F2I.U32.TRUNC.NTZ R10, R10 ;  /* 0x0000000a000a7305 */ /* 0x000e22000020f000 */
[----:B------:R-:W-:Y:S02]  /*0510*/  VOTEU.ALL UP1, P0 ;  /* 0x00000000003f7886 */ /* 0x000fe40000020000 */
[----:B------:R-:W5:Y:S01]  /*0520*/  @!UP0 S2UR UR7, SR_CgaCtaId ;  /* 0x00000000000789c3 */ /* 0x000f620000008800 */
[----:B------:R-:W-:Y:S01]  /*0530*/  IMAD.IADD R9, R0, 0x1, -R9 ;  /* 0x0000000100097824 */ /* 0x000fe200078e0a09 */
[----:B------:R-:W-:Y:S01]  /*0540*/  SHF.R.S32.HI R0, RZ, 0x1f, R3 ;  /* 0x0000001fff007819 */ /* 0x000fe20000011403 */
[----:B------:R-:W-:Y:S01]  /*0550*/  @!UP0 UMOV UR6, 0x400 ;  /* 0x0000040000068882 */ /* 0x000fe20000000000 */
[----:B---3--:R-:W-:Y:S01]  /*0560*/  ISETP.EQ.U32.AND P2, PT, R13, 0x1, PT ;  /* 0x000000010d00780c */ /* 0x008fe20003f42070 */
[----:B------:R-:W-:Y:S01]  /*0570*/  IMAD R19, R6, 0x4, R9 ;  /* 0x0000000406137824 */ /* 0x000fe200078e0209 */
[----:B--2---:R-:W-:-:S02]  /*0580*/  I2FP.F32.U32 R12, R4 ;  /* 0x00000004000c7245 */ /* 0x004fc40000201000 */
[----:B------:R-:W2:Y:S01]  /*0590*/  LDC R9, c[0x0][0x148] ;  /* 0x00005200ff097b82 */ /* 0x000ea20000000800 */
[----:B------:R-:W-:Y:S02]  /*05a0*/  LEA.HI R0, R0, R3, RZ, 0x2 ;  /* 0x0000000300007211 */ /* 0x000fe400078f10ff */
[----:B------:R-:W-:Y:S01]  /*05b0*/  LEA.HI R6, R19, R19, RZ, 0x1 ;  /* 0x0000001313067211 */ /* 0x000fe200078f08ff */
[----:B0-----:R-:W-:Y:S02]  /*05c0*/  IMAD.MOV R14, RZ, RZ, -R10 ;  /* 0x000000ffff0e7224 */ /* 0x001fe400078e0a0a */
[----:B------:R-:W-:Y:S01]  /*05d0*/  FMUL R12, R12, UR4 ;  /* 0x000000040c0c7c20 */ /* 0x000fe20008400000 */
[----:B------:R-:W-:Y:S01]  /*05e0*/  LOP3.LUT R0, R0, 0xfffffffc, RZ, 0xc0, !PT ;  /* 0xfffffffc00007812 */ /* 0x000fe200078ec0ff */
[----:B------:R-:W-:Y:S01]  /*05f0*/  UMOV UR4, 0x20 ;  /* 0x0000002000047882 */ /* 0x000fe20000000000 */
[----:B------:R-:W-:Y:S01]  /*0600*/  LOP3.LUT R10, R6, 0xfffffffe, RZ, 0xc0, !PT ;  /* 0xfffffffe060a7812 */ /* 0x000fe200078ec0ff */
[----:B-1----:R-:W-:Y:S01]  /*0610*/  IMAD R6, R11, R14, UR8 ;  /* 0x000000080b067e24 */ /* 0x002fe2000f8e020e */
[----:B------:R-:W-:-:S04]  /*0620*/  @!UP0 UIADD3 UR4, -UR4, 0x100000, URZ ;  /* 0x0010000004048890 */ /* 0x000fc8000fffe13f */
[----:B------:R-:W-:Y:S02]  /*0630*/  @!UP0 USHF.L.U32 UR5, UR4, 0xb, URZ ;  /* 0x0000000b04058899 */ /* 0x000fe4000800063f */
[----:B------:R-:W-:Y:S01]  /*0640*/  @!UP0 USHF.L.U32 UR4, UR4, 0x1, URZ ;  /* 0x0000000104048899 */ /* 0x000fe2000800063f */
[----:B------:R-:W0:Y:S01]  /*0650*/  F2I.U32.TRUNC.NTZ R12, R12 ;  /* 0x0000000c000c7305 */ /* 0x000e22000020f000 */
[----:B------:R-:W-:Y:S02]  /*0660*/  IMAD.IADD R3, R3, 0x1, -R0 ;  /* 0x0000000103037824 */ /* 0x000fe400078e0a00 */
[C---:B------:R-:W-:Y:S02]  /*0670*/  IMAD.IADD R11, R19.reuse, 0x1, -R10 ;  /* 0x00000001130b7824 */ /* 0x040fe400078e0a0a */
[----:B------:R-:W-:Y:S01]  /*0680*/  IMAD.SHL.U32 R10, R19, 0x4, RZ ;  /* 0x00000004130a7824 */ /* 0x000fe200078e00ff */
[----:B-----5:R-:W-:Y:S01]  /*0690*/  @!UP0 ULEA UR6, UR7, UR6, 0x18 ;  /* 0x0000000607068291 */ /* 0x020fe2000f8ec03f */
[----:B------:R-:W-:Y:S01]  /*06a0*/  ISETP.NE.AND P1, PT, R3, 0x3, PT ;  /* 0x000000030300780c */ /* 0x000fe20003f25270 */
[----:B------:R-:W-:Y:S01]  /*06b0*/  VOTEU.ALL UP0, P0 ;  /* 0x00000000003f7886 */ /* 0x000fe20000000000 */
[----:B------:R-:W-:-:S02]  /*06c0*/  ISETP.NE.AND P4, PT, R11, R6, PT ;  /* 0x000000060b00720c */ /* 0x000fc40003f85270 */
[----:B------:R-:W-:Y:S02]  /*06d0*/  LOP3.LUT R19, R19, 0xc, R10, 0x78, !PT ;  /* 0x0000000c13137812 */ /* 0x000fe400078e780a */
[----:B------:R-:W-:Y:S01]  /*06e0*/  LOP3.LUT P0, RZ, R8, 0x7, RZ, 0xc0, !PT ;  /* 0x0000000708ff7812 */ /* 0x000fe2000780c0ff */
[C---:B------:R-:W-:Y:S01]  /*06f0*/  VIADD R8, R2.reuse, 0xffffffff ;  /* 0xffffffff02087836 */ /* 0x040fe20000000000 */
[----:B------:R-:W-:Y:S01]  /*0700*/  ISETP.EQ.OR P1, PT, R3, RZ, !P1 ;  /* 0x000000ff0300720c */ /* 0x000fe20004f22670 */
[----:B0-----:R-:W-:Y:S01]  /*0710*/  IMAD.MOV R23, RZ, RZ, -R12 ;  /* 0x000000ffff177224 */ /* 0x001fe200078e0a0c */
[----:B------:R-:W-:Y:S01]  /*0720*/  ISETP.LT.U32.AND P0, PT, R19, 0x2, !P0 ;  /* 0x000000021300780c */ /* 0x000fe20004701070 */
[----:B------:R-:W0:Y:S02]  /*0730*/  FENCE.VIEW.ASYNC.S ;  /* 0x00000000000073c6 */ /* 0x000e240000000000 */
[----:B0-----:R0:W1:Y:S01]  /*0740*/  @!UP0 SYNCS.EXCH.64 URZ, [UR6+0x80], UR4 ;  /* 0x00008004063f85b2 */ /* 0x0010620008000100 */
[----:B------:R-:W-:Y:S01]  /*0750*/  ISETP.EQ.AND P1, PT, R2, RZ, P1 ;  /* 0x000000ff0200720c */ /* 0x000fe20000f22270 */
[----:B--2---:R-:W-:Y:S01]  /*0760*/  IMAD R11, R9, R23, R4 ;  /* 0x00000017090b7224 */ /* 0x004fe200078e0204 */
[----:B------:R-:W-:-:S02]  /*0770*/  ISETP.GE.U32.AND P6, PT, R8, 0x2, PT ;  /* 0x000000020800780c */ /* 0x000fc40003fc6070 */
[----:B------:R-:W-:Y:S02]  /*0780*/  @P4 LEA.HI R0, R19, R19, RZ, 0x1 ;  /* 0x0000001313004211 */ /* 0x000fe400078f08ff */
[----:B------:R-:W-:Y:S02]  /*0790*/  SEL R18, RZ, 0x1, !P1 ;  /* 0x00000001ff127807 */ /* 0x000fe40004800000 */
[----:B------:R-:W-:Y:S02]  /*07a0*/  @P4 SHF.R.S32.HI R0, RZ, 0x1, R0 ;  /* 0x00000001ff004819 */ /* 0x000fe40000011400 */
[----:B------:R-:W-:Y:S02]  /*07b0*/  SEL R18, R18, 0x2, P6 ;  /* 0x0000000212127807 */ /* 0x000fe40003000000 */
[----:B------:R-:W-:Y:S02]  /*07c0*/  @P4 ISETP.NE.AND P5, PT, R0, R11, PT ;  /* 0x0000000b0000420c */ /* 0x000fe40003fa5270 */
[----:B------:R-:W-:Y:S01]  /*07d0*/  SEL R11, RZ, 0x1, !P0 ;  /* 0x00000001ff0b7807 */ /* 0x000fe20004000000 */
[----:B------:R0:W2:Y:S01]  /*07e0*/  @!UP1 SYNCS.EXCH.64 URZ, [UR6+0x88], UR4 ;  /* 0x00008804063f95b2 */ /* 0x0000a20008000100 */
[----:B------:R-:W-:Y:S01]  /*07f0*/  @P4 SEL R22, RZ, 0x1, P5 ;  /* 0x00000001ff164807 */ /* 0x000fe20002800000 */
[----:B------:R-:W-:Y:S01]  /*0800*/  NOP ;  /* 0x0000000000007918 */ /* 0x000fe20000000000 */
[----:B------:R-:W-:-:S02]  /*0810*/  LOP3.LUT R0, R95, 0x7f, RZ, 0xc0, !PT ;  /* 0x0000007f5f007812 */ /* 0x000fc400078ec0ff */
[----:B------:R-:W-:Y:S01]  /*0820*/  LOP3.LUT R22, R22, R11, RZ, 0xc0, !PT ;  /* 0x0000000b16167212 */ /* 0x000fe200078ec0ff */
[----:B01----:R-:W-:Y:S06]  /*0830*/  @!P2 BRA `(.L_x_3) ;  /* 0x000000000008a947 */ /* 0x003fec0003800000 */
[----:B--2-4-:R-:W-:Y:S01]  /*0840*/  UCGABAR_ARV ;  /* 0x00000000000079c7 */ /* 0x014fe20008000000 */
[----:B------:R-:W-:Y:S05]  /*0850*/  BRA `(.L_x_4) ;  /* 0x0000000000047947 */ /* 0x000fea0003800000 */
.L_x_3:
[----:B--2-4-:R-:W-:Y:S01]  /*0860*/  NOP ;  /* 0x0000000000007918 */ /* 0x014fe20000000000 */
.L_x_4:
[----:B------:R-:W0:Y:S01]  /*0870*/  LDC R2, c[0x0][0x65c] ;  /* 0x00019700ff027b82 */ /* 0x000e220000000800 */
[----:B------:R-:W-:Y:S02]  /*0880*/  IMAD.U32 R10, RZ, RZ, UR8 ;  /* 0x00000008ff0a7e24 */ /* 0x000fe4000f8e00ff */
[----:B------:R-:W-:Y:S01]  /*0890*/  IMAD.MOV.U32 R11, RZ, RZ, RZ ;  /* 0x000000ffff0b7224 */ /* 0x000fe200078e00ff */
[----:B0-----:R-:W-:-:S04]  /*08a0*/  ISETP.NE.AND P1, PT, R2, 0x1, PT ;  /* 0x000000010200780c */ /* 0x001fc80003f25270 */
[----:B------:R-:W-:-:S09]  /*08b0*/  P2R R5, PR, RZ, 0x2 ;  /* 0x00000002ff057803 */ /* 0x000fd20000000000 */
[----:B------:R-:W0:Y:S01]  /*08c0*/  @P1 LDC R17, c[0x0][0x10] ;  /* 0x00000400ff111b82 */ /* 0x000e220000000800 */
[----:B------:R-:W-:Y:S02]  /*08d0*/  @P1 IMAD.MOV.U32 R5, RZ, RZ, RZ ;  /* 0x000000ffff051224 */ /* 0x000fe400078e00ff */
[----:B------:R-:W-:-:S05]  /*08e0*/  @P1 IMAD.MOV.U32 R15, RZ, RZ, RZ ;  /* 0x000000ffff0f1224 */ /* 0x000fca00078e00ff */
[----:B------:R-:W1:Y:S01]  /*08f0*/  @!P1 LDC R13, c[0x0][0xc] ;  /* 0x00000300ff0d9b82 */ /* 0x000e620000000800 */
[----:B------:R-:W-:Y:S01]  /*0900*/  ULDC UR4, c[0x0][0xc] ;  /* 0x0000030000047ab9 */ /* 0x000fe20000000800 */
[----:B------:R-:W-:Y:S01]  /*0910*/  ULDC UR5, c[0x0][0x10] ;  /* 0x0000040000057ab9 */ /* 0x000fe20000000800 */
[----:B------:R-:W-:Y:S01]  /*0920*/  ULDC UR6, c[0x0][0x14] ;  /* 0x0000050000067ab9 */ /* 0x000fe20000000800 */
[----:B------:R-:W-:-:S04]  /*0930*/  UIMAD.WIDE.U32 UR4, UR4, UR5, URZ ;  /* 0x00000005040472a5 */ /* 0x000fc8000f8e003f */
[----:B------:R-:W-:Y:S02]  /*0940*/  UIMAD.WIDE.U32 UR36, UR4, UR6, URZ ;  /* 0x00000006042472a5 */ /* 0x000fe4000f8e003f */
[----:B------:R-:W-:-:S04]  /*0950*/  UIMAD UR42, UR5, UR6, URZ ;  /* 0x00000006052a72a4 */ /* 0x000fc8000f8e023f */
[----:B------:R-:W-:Y:S01]  /*0960*/  UIADD3 UR42, UR37, UR42, URZ ;  /* 0x0000002a252a7290 */ /* 0x000fe2000fffe03f */
[----:B0-----:R-:W-:-:S04]  /*0970*/  @P1 IMAD.WIDE.U32 R16, R17, UR8, R4 ;  /* 0x0000000811101c25 */ /* 0x001fc8000f8e0004 */
[----:B------:R-:W-:Y:S02]  /*0980*/  @P1 IMAD.IADD R17, R17, 0x1, R15 ;  /* 0x0000000111111824 */ /* 0x000fe400078e020f */
[----:B-1----:R-:W-:-:S04]  /*0990*/  @!P1 IMAD.WIDE.U32 R10, R4, R13, R10 ;  /* 0x0000000d040a9225 */ /* 0x002fc800078e000a */
[----:B------:R-:W-:Y:S02]  /*09a0*/  @!P1 IMAD.MOV.U32 R16, RZ, RZ, R10 ;  /* 0x000000ffff109224 */ /* 0x000fe400078e000a */
[----:B------:R-:W-:Y:S01]  /*09b0*/  @!P1 IMAD.MOV.U32 R17, RZ, RZ, R11 ;  /* 0x000000ffff119224 */ /* 0x000fe200078e000b */
[----:B------:R-:W-:Y:S06]  /*09c0*/  @!P2 BRA `(.L_x_5) ;  /* 0x00000000000ca947 */ /* 0x000fec0003800000 */
[----:B------:R-:W-:Y:S01]  /*09d0*/  UCGABAR_WAIT ;  /* 0x0000000000007dc7 */ /* 0x000fe20008000000 */
[----:B------:R-:W-:Y:S01]  /*09e0*/  CCTL.IVALL ;  /* 0x00000000ff00798f */ /* 0x000fe20002000000 */
[----:B------:R-:W-:Y:S05]  /*09f0*/  BRA `(.L_x_6) ;  /* 0x0000000000047947 */ /* 0x000fea0003800000 */
.L_x_5:
[----:B------:R-:W-:Y:S06]  /*0a00*/  BAR.SYNC.DEFER_BLOCKING 0x0 ;  /* 0x0000000000007b1d */ /* 0x000fec0000010000 */
.L_x_6:
[----:B------:R-:W-:Y:S05]  /*0a10*/  @!P3 BRA `(.L_x_7) ;  /* 0x0000005c00c4b947 */ /* 0x000fea0003800000 */
[----:B------:R-:W-:-:S13]  /*0a20*/  ISETP.GT.U32.AND P0, PT, R8, 0x1, PT ;  /* 0x000000010800780c */ /* 0x000fda0003f04070 */
[----:B------:R-:W-:Y:S05]  /*0a30*/  @P0 EXIT ;  /* 0x000000000000094d */ /* 0x000fea0003800000 */
[----:B------:R-:W-:Y:S01]  /*0a40*/  ULDC.64 UR4, c[0x0][0x650] ;  /* 0x0001940000047ab9 */ /* 0x000fe20000000a00 */
[----:B------:R-:W-:Y:S01]  /*0a50*/  PRMT R3, RZ, 0x7610, R3 ;  /* 0x00007610ff037816 */ /* 0x000fe20000000003 */
[----:B------:R-:W-:Y:S01]  /*0a60*/  IMAD.MOV.U32 R103, RZ, RZ, -0x1 ;  /* 0xffffffffff677424 */ /* 0x000fe200078e00ff */
[----:B------:R-:W-:Y:S01]  /*0a70*/  ISETP.GE.U32.AND P0, PT, R16, UR4, PT ;  /* 0x0000000410007c0c */ /* 0x000fe2000bf06070 */
[----:B------:R-:W-:Y:S02]  /*0a80*/  IMAD.MOV.U32 R100, RZ, RZ, -0x1 ;  /* 0xffffffffff647424 */ /* 0x000fe400078e00ff */
[----:B------:R-:W-:Y:S01]  /*0a90*/  IMAD.MOV.U32 R101, RZ, RZ, -0x1 ;  /* 0xffffffffff657424 */ /* 0x000fe200078e00ff */
[----:B------:R-:W-:-:S13]  /*0aa0*/  ISETP.GE.U32.AND.EX P0, PT, R17, UR5, PT, P0 ;  /* 0x0000000511007c0c */ /* 0x000fda000bf06100 */
[----:B------:R-:W-:Y:S05]  /*0ab0*/  @P0 BRA `(.L_x_8) ;  /* 0x0000000400280947 */ /* 0x000fea0003800000 */
[----:B------:R-:W0:Y:S01]  /*0ac0*/  LDC.64 R24, c[0x0][0x628] ;  /* 0x00018a00ff187b82 */ /* 0x000e220000000a00 */
[----:B------:R-:W-:Y:S02]  /*0ad0*/  IMAD.MOV.U32 R10, RZ, RZ, R16 ;  /* 0x000000ffff0a7224 */ /* 0x000fe400078e0010 */
[----:B------:R-:W-:-:S05]  /*0ae0*/  IMAD.MOV.U32 R11, RZ, RZ, R17 ;  /* 0x000000ffff0b7224 */ /* 0x000fca00078e0011 */
[----:B------:R-:W1:Y:S08]  /*0af0*/  LDC R8, c[0x0][0x630] ;  /* 0x00018c00ff087b82 */ /* 0x000e700000000800 */
[----:B------:R-:W2:Y:S01]  /*0b00*/  LDC.64 R26, c[0x0][0x620] ;  /* 0x00018800ff1a7b82 */ /* 0x000ea20000000a00 */
[----:B0-----:R-:W-:-:S04]  /*0b10*/  ISETP.NE.U32.AND P0, PT, R24, RZ, PT ;  /* 0x000000ff1800720c */ /* 0x001fc80003f05070 */
[----:B------:R-:W-:-:S13]  /*0b20*/  ISETP.NE.AND.EX P0, PT, R25, RZ, PT, P0 ;  /* 0x000000ff1900720c */ /* 0x000fda0003f05300 */
[----:B-12---:R-:W-:Y:S05]  /*0b30*/  @!P0 BRA `(.L_x_9) ;  /* 0x0000000000288947 */ /* 0x006fea0003800000 */
[----:B------:R-:W0:Y:S02]  /*0b40*/  LDC R3, c[0x0][0x634] ;  /* 0x00018d00ff037b82 */ /* 0x000e240000000800 */
[----:B0-----:R-:W-:-:S05]  /*0b50*/  IADD3 R3, P0, R16, R3, RZ ;  /* 0x0000000310037210 */ /* 0x001fca0007f1e0ff */
[----:B------:R-:W-:-:S04]  /*0b60*/  IMAD.X R21, RZ, RZ, R17, P0 ;  /* 0x000000ffff157224 */ /* 0x000fc800000e0611 */
[----:B------:R-:W-:-:S04]  /*0b70*/  IMAD.WIDE.U32 R10, R21, R24, RZ ;  /* 0x00000018150a7225 */ /* 0x000fc800078e00ff */
[----:B------:R-:W-:-:S04]  /*0b80*/  IMAD.WIDE.U32 R12, P0, R3, R25, R10 ;  /* 0x00000019030c7225 */ /* 0x000fc8000780000a */
[----:B------:R-:W-:-:S04]  /*0b90*/  IMAD.WIDE.U32 R10, R3, R24, RZ ;  /* 0x00000018030a7225 */ /* 0x000fc800078e00ff */
[----:B------:R-:W-:Y:S01]  /*0ba0*/  IMAD.X R15, RZ, RZ, RZ, P0 ;  /* 0x000000ffff0f7224 */ /* 0x000fe200000e06ff */
[----:B------:R-:W-:Y:S01]  /*0bb0*/  IADD3 RZ, P0, R11, R12, RZ ;  /* 0x0000000c0bff7210 */ /* 0x000fe20007f1e0ff */
[----:B------:R-:W-:-:S04]  /*0bc0*/  IMAD.MOV.U32 R14, RZ, RZ, R13 ;  /* 0x000000ffff0e7224 */ /* 0x000fc800078e000d */
[----:B------:R-:W-:-:S08]  /*0bd0*/  IMAD.WIDE.U32.X R10, R21, R25, R14, P0 ;  /* 0x00000019150a7225 */ /* 0x000fd000000e040e */
.L_x_9:
[----:B------:R-:W0:Y:S01]  /*0be0*/  LDC.64 R30, c[0x0][0x640] ;  /* 0x00019000ff1e7b82 */ /* 0x000e220000000a00 */
[-CC-:B------:R-:W-:Y:S01]  /*0bf0*/  SHF.R.U64 R101, R10, R8.reuse, R11.reuse ;  /* 0x000000080a657219 */ /* 0x180fe2000000120b */
[----:B------:R-:W-:Y:S01]  /*0c00*/  IMAD R29, R9, R23, R4 ;  /* 0x00000017091d7224 */ /* 0x000fe200078e0204 */
[----:B------:R-:W-:Y:S01]  /*0c10*/  SHF.R.U32.HI R3, RZ, R8, R11 ;  /* 0x00000008ff037219 */ /* 0x000fe2000001160b */
[----:B------:R-:W-:Y:S01]  /*0c20*/  IMAD.MOV.U32 R23, RZ, RZ, 0x1 ;  /* 0x00000001ff177424 */ /* 0x000fe200078e00ff */
[----:B------:R-:W-:-:S03]  /*0c30*/  IADD3 R5, P0, RZ, -R101, RZ ;  /* 0x80000065ff057210 */ /* 0x000fc60007f1e0ff */
[----:B------:R-:W1:Y:S02]  /*0c40*/  LDC R12, c[0x0][0x618] ;  /* 0x00018600ff0c7b82 */ /* 0x000e640000000800 */
[----:B------:R-:W-:Y:S02]  /*0c50*/  IMAD.X R3, RZ, RZ, ~R3, P0 ;  /* 0x000000ffff037224 */ /* 0x000fe400000e0e03 */
[----:B------:R-:W-:-:S04]  /*0c60*/  IMAD.WIDE.U32 R10, R5, R26, R16 ;  /* 0x0000001a050a7225 */ /* 0x000fc800078e0010 */
[----:B------:R-:W2:Y:S01]  /*0c70*/  LDC R20, c[0x0][0x608] ;  /* 0x00018200ff147b82 */ /* 0x000ea20000000800 */
[----:B------:R-:W-:Y:S02]  /*0c80*/  IMAD R8, R3, R26, RZ ;  /* 0x0000001a03087224 */ /* 0x000fe400078e02ff */
[----:B------:R-:W-:Y:S02]  /*0c90*/  IMAD.MOV.U32 R3, RZ, RZ, -0x1 ;  /* 0xffffffffff037424 */ /* 0x000fe400078e00ff */
[----:B------:R-:W-:-:S03]  /*0ca0*/  IMAD R5, R5, R27, R8 ;  /* 0x0000001b05057224 */ /* 0x000fc600078e0208 */
[----:B------:R-:W3:Y:S01]  /*0cb0*/  LDC R28, c[0x0][0x658] ;  /* 0x00019600ff1c7b82 */ /* 0x000ee20000000800 */
[----:B------:R-:W-:Y:S01]  /*0cc0*/  IMAD.IADD R5, R11, 0x1, R5 ;  /* 0x000000010b057824 */ /* 0x000fe200078e0205 */
[----:B0-----:R-:W-:-:S04]  /*0cd0*/  ISETP.NE.U32.AND P0, PT, R30, RZ, PT ;  /* 0x000000ff1e00720c */ /* 0x001fc80003f05070 */
[----:B------:R-:W-:Y:S02]  /*0ce0*/  ISETP.NE.AND.EX P0, PT, R31, RZ, PT, P0 ;  /* 0x000000ff1f00720c */ /* 0x000fe40003f05300 */
[----:B------:R-:W0:Y:S01]  /*0cf0*/  LDC R24, c[0x0][0x600] ;  /* 0x00018000ff187b82 */ /* 0x000e220000000800 */
[-CC-:B-1----:R-:W-:Y:S02]  /*0d00*/  SHF.R.U64 R14, R10, R12.reuse, R5.reuse ;  /* 0x0000000c0a0e7219 */ /* 0x182fe40000001205 */
[----:B------:R-:W-:-:S05]  /*0d10*/  SHF.R.U32.HI R5, RZ, R12, R5 ;  /* 0x0000000cff057219 */ /* 0x000fca0000011605 */
[----:B------:R-:W1:Y:S01]  /*0d20*/  LDC R15, c[0x0][0x648] ;  /* 0x00019200ff0f7b82 */ /* 0x000e620000000800 */
[-CC-:B--2---:R-:W-:Y:S02]  /*0d30*/  SHF.R.U64 R27, R14, R20.reuse, R5.reuse ;  /* 0x000000140e1b7219 */ /* 0x184fe40000001205 */
[----:B------:R-:W-:-:S05]  /*0d40*/  SHF.R.U32.HI R5, RZ, R20, R5 ;  /* 0x00000014ff057219 */ /* 0x000fca0000011605 */
[----:B------:R-:W2:Y:S01]  /*0d50*/  LDC R21, c[0x0][0x638] ;  /* 0x00018e00ff157b82 */ /* 0x000ea20000000800 */
[-CC-:B---3--:R-:W-:Y:S02]  /*0d60*/  SHF.R.U64 R20, R27, R28.reuse, R5.reuse ;  /* 0x0000001c1b147219 */ /* 0x188fe40000001205 */
[-C--:B------:R-:W-:Y:S02]  /*0d70*/  SHF.L.U32 R3, R3, R28.reuse, RZ ;  /* 0x0000001c03037219 */ /* 0x080fe400000006ff */
[----:B------:R-:W-:Y:S01]  /*0d80*/  SHF.R.U32.HI R5, RZ, R28, R5 ;  /* 0x0000001cff057219 */ /* 0x000fe20000011605 */
[----:B------:R-:W-:Y:S01]  /*0d90*/  IMAD.MOV.U32 R4, RZ, RZ, R20 ;  /* 0x000000ffff047224 */ /* 0x000fe200078e0014 */
[----:B------:R-:W-:Y:S01]  /*0da0*/  LOP3.LUT R12, RZ, R3, RZ, 0x33, !PT ;  /* 0x00000003ff0c7212 */ /* 0x000fe200078e33ff */
[----:B------:R-:W3:Y:S01]  /*0db0*/  LDC R25, c[0x0][0x610] ;  /* 0x00018400ff197b82 */ /* 0x000ee20000000800 */
[----:B------:R-:W-:Y:S05]  /*0dc0*/  @!P0 BRA `(.L_x_10) ;  /* 0x0000000000288947 */ /* 0x000fea0003800000 */
[----:B------:R-:W4:Y:S02]  /*0dd0*/  LDC R3, c[0x0][0x64c] ;  /* 0x00019300ff037b82 */ /* 0x000f240000000800 */
[----:B----4-:R-:W-:-:S05]  /*0de0*/  IADD3 R3, P0, R20, R3, RZ ;  /* 0x0000000314037210 */ /* 0x010fca0007f1e0ff */
        /* <DEDUP_REMOVED lines=8> */
.L_x_10:
[----:B-1----:R-:W-:Y:S01]  /*0e70*/  SHF.R.U64 R4, R4, R15, R5 ;  /* 0x0000000f04047219 */ /* 0x002fe20000001205 */
[----:B0-----:R-:W-:Y:S01]  /*0e80*/  VIADD R5, R24, 0xffffffff ;  /* 0xffffffff18057836 */ /* 0x001fe20000000000 */
[----:B------:R-:W-:Y:S02]  /*0e90*/  SHF.L.U32 R3, R23, R28, RZ ;  /* 0x0000001c17037219 */ /* 0x000fe400000006ff */
[----:B------:R-:W-:Y:S01]  /*0ea0*/  LOP3.LUT R12, R27, R12, RZ, 0xc0, !PT ;  /* 0x0000000c1b0c7212 */ /* 0x000fe200078ec0ff */
[----:B------:R-:W-:Y:S01]  /*0eb0*/  IMAD.MOV R8, RZ, RZ, -R4 ;  /* 0x000000ffff087224 */ /* 0x000fe200078e0a04 */
[----:B------:R-:W-:Y:S02]  /*0ec0*/  SEL R6, R6, R29, !P1 ;  /* 0x0000001d06067207 */ /* 0x000fe40004800000 */
[----:B------:R-:W-:Y:S01]  /*0ed0*/  LOP3.LUT R5, R14, R5, RZ, 0xc0, !PT ;  /* 0x000000050e057212 */ /* 0x000fe200078ec0ff */
[----:B------:R-:W-:Y:S02]  /*0ee0*/  IMAD R9, R3, R4, R12 ;  /* 0x0000000403097224 */ /* 0x000fe400078e020c */
[----:B--2---:R-:W-:-:S02]  /*0ef0*/  IMAD R3, R8, R21, R20 ;  /* 0x0000001508037224 */ /* 0x004fc400078e0214 */
[----:B---3--:R-:W-:Y:S02]  /*0f00*/  IMAD R6, R9, R25, R6 ;  /* 0x0000001909067224 */ /* 0x008fe400078e0206 */
[----:B------:R-:W-:Y:S02]  /*0f10*/  IMAD R103, R3, R24, R5 ;  /* 0x0000001803677224 */ /* 0x000fe400078e0205 */
[----:B------:R-:W-:-:S03]  /*0f20*/  IMAD.MOV.U32 R4, RZ, RZ, 0x1 ;  /* 0x00000001ff047424 */ /* 0x000fc600078e00ff */
[----:B------:R-:W-:Y:S02]  /*0f30*/  SEL R100, R103, R6, !P1 ;  /* 0x0000000667647207 */ /* 0x000fe40004800000 */
[----:B------:R-:W-:Y:S02]  /*0f40*/  PRMT R3, R4, 0x7610, R3 ;  /* 0x0000761004037816 */ /* 0x000fe40000000003 */
[----:B------:R-:W-:-:S07]  /*0f50*/  SEL R103, R6, R103, !P1 ;  /* 0x0000006706677207 */ /* 0x000fce0004800000 */
.L_x_8:
[----:B------:R-:W-:-:S08]  /*0f60*/  NOP ;  /* 0x0000000000007918 */ /* 0x000fd00000000000 */
[----:B------:R-:W0:Y:S02]  /*0f70*/  USETMAXREG.TRY_ALLOC.CTAPOOL UP0, 0xe8 ;  /* 0x000000e8000079c8 */ /* 0x000e240008000600 */
[----:B0-----:R-:W-:-:S13]  /*0f80*/  PLOP3.LUT P0, PT, PT, PT, UP0, 0x80, 0x0 ;  /* 0x000000000000781c */ /* 0x001fda0003f0f008 */
[----:B------:R-:W-:Y:S05]  /*0f90*/  @!P0 BRA `(.L_x_8) ;  /* 0xfffffffc00f08947 */ /* 0x000fea000383ffff */
[----:B------:R-:W-:Y:S01]  /*0fa0*/  ULDC.64 UR4, c[0x0][0x598] ;  /* 0x0001660000047ab9 */ /* 0x000fe20000000a00 */
[----:B------:R-:W-:Y:S01]  /*0fb0*/  ULDC.64 UR38, c[0x0][0x208] ;  /* 0x0000820000267ab9 */ /* 0x000fe20000000a00 */
[----:B------:R-:W-:-:S04]  /*0fc0*/  ISETP.NE.U32.AND P0, PT, RZ, UR4, PT ;  /* 0x00000004ff007c0c */ /* 0x000fc8000bf05070 */
[----:B------:R-:W-:-:S13]  /*0fd0*/  ISETP.NE.AND.EX P0, PT, RZ, UR5, PT, P0 ;  /* 0x00000005ff007c0c */ /* 0x000fda000bf05300 */
[----:B------:R-:W-:Y:S05]  /*0fe0*/  @!P0 BRA `(.L_x_11) ;  /* 0x00000000001c8947 */ /* 0x000fea0003800000 */
[----:B------:R-:W0:Y:S02]  /*0ff0*/  LDC.64 R4, c[0x0][0x598] ;  /* 0x00016600ff047b82 */ /* 0x000e240000000a00 */
[----:B0-----:R-:W2:Y:S02]  /*1000*/  LDG.E.64 R4, desc[UR38][R4.64] ;  /* 0x0000002604047981 */ /* 0x001ea4000c1e1b00 */
[----:B--2---:R-:W-:-:S04]  /*1010*/  ISETP.NE.U32.AND P0, PT, R4, RZ, PT ;  /* 0x000000ff0400720c */ /* 0x004fc80003f05070 */
[----:B------:R-:W-:-:S13]  /*1020*/  ISETP.NE.AND.EX P0, PT, R5, RZ, PT, P0 ;  /* 0x000000ff0500720c */ /* 0x000fda0003f05300 */
[----:B------:R-:W-:Y:S05]  /*1030*/  @!P0 BRA `(.L_x_11) ;  /* 0x0000000000088947 */ /* 0x000fea0003800000 */
[----:B------:R0:W5:Y:S01]  /*1040*/  LD.E R23, desc[UR38][R4.64] ;  /* 0x0000002604177980 */ /* 0x000162000c101900 */
[----:B------:R-:W-:Y:S05]  /*1050*/  BRA `(.L_x_12) ;  /* 0x0000000000247947 */ /* 0x000fea0003800000 */
.L_x_11:
[----:B------:R-:W-:Y:S02]  /*1060*/  ULDC.64 UR4, c[0x0][0x588] ;  /* 0x0001620000047ab9 */ /* 0x000fe40000000a00 */
[----:B------:R-:W-:-:S04]  /*1070*/  ISETP.NE.U32.AND P0, PT, RZ, UR4, PT ;  /* 0x00000004ff007c0c */ /* 0x000fc8000bf05070 */
[----:B------:R-:W-:-:S13]  /*1080*/  ISETP.NE.AND.EX P0, PT, RZ, UR5, PT, P0 ;  /* 0x00000005ff007c0c */ /* 0x000fda000bf05300 */
[----:B------:R-:W-:Y:S05]  /*1090*/  @!P0 BRA `(.L_x_13) ;  /* 0x00000000000c8947 */ /* 0x000fea0003800000 */
[----:B------:R-:W0:Y:S02]  /*10a0*/  LDC.64 R4, c[0x0][0x588] ;  /* 0x00016200ff047b82 */ /* 0x000e240000000a00 */
[----:B0-----:R1:W5:Y:S01]  /*10b0*/  LDG.E R23, desc[UR38][R4.64] ;  /* 0x0000002604177981 */ /* 0x001362000c1e1900 */
[----:B------:R-:W-:Y:S05]  /*10c0*/  BRA `(.L_x_12) ;  /* 0x0000000000087947 */ /* 0x000fea0003800000 */
.L_x_13:
[----:B------:R-:W-:Y:S02]  /*10d0*/  ULDC UR4, c[0x0][0x580] ;  /* 0x0001600000047ab9 */ /* 0x000fe40000000800 */
[----:B------:R-:W-:-:S07]  /*10e0*/  IMAD.U32 R23, RZ, RZ, UR4 ;  /* 0x00000004ff177e24 */ /* 0x000fce000f8e00ff */
.L_x_12:
[----:B------:R-:W-:Y:S02]  /*10f0*/  ULDC.64 UR4, c[0x0][0x5a0] ;  /* 0x0001680000047ab9 */ /* 0x000fe40000000a00 */
[----:B------:R-:W-:-:S04]  /*1100*/  ISETP.NE.U32.AND P0, PT, RZ, UR4, PT ;  /* 0x00000004ff007c0c */ /* 0x000fc8000bf05070 */
[----:B------:R-:W-:-:S13]  /*1110*/  ISETP.NE.AND.EX P0, PT, RZ, UR5, PT, P0 ;  /* 0x00000005ff007c0c */ /* 0x000fda000bf05300 */
[----:B------:R-:W-:Y:S05]  /*1120*/  @!P0 BRA `(.L_x_14) ;  /* 0x00000000001c8947 */ /* 0x000fea0003800000 */
[----:B01----:R-:W0:Y:S02]  /*1130*/  LDC.64 R4, c[0x0][0x5a0] ;  /* 0x00016800ff047b82 */ /* 0x003e240000000a00 */
[----:B0-----:R-:W2:Y:S02]  /*1140*/  LDG.E.64 R4, desc[UR38][R4.64] ;  /* 0x0000002604047981 */ /* 0x001ea4000c1e1b00 */
[----:B--2---:R-:W-:-:S04]  /*1150*/  ISETP.NE.U32.AND P0, PT, R4, RZ, PT ;  /* 0x000000ff0400720c */ /* 0x004fc80003f05070 */
[----:B------:R-:W-:-:S13]  /*1160*/  ISETP.NE.AND.EX P0, PT, R5, RZ, PT, P0 ;  /* 0x000000ff0500720c */ /* 0x000fda0003f05300 */
[----:B------:R-:W-:Y:S05]  /*1170*/  @!P0 BRA `(.L_x_14) ;  /* 0x0000000000088947 */ /* 0x000fea0003800000 */
[----:B------:R0:W5:Y:S01]  /*1180*/  LD.E R90, desc[UR38][R4.64] ;  /* 0x00000026045a7980 */ /* 0x000162000c101900 */
[----:B------:R-:W-:Y:S05]  /*1190*/  BRA `(.L_x_15) ;  /* 0x0000000000247947 */ /* 0x000fea0003800000 */
.L_x_14:
[----:B------:R-:W-:Y:S02]  /*11a0*/  ULDC.64 UR4, c[0x0][0x590] ;  /* 0x0001640000047ab9 */ /* 0x000fe40000000a00 */
[----:B------:R-:W-:-:S04]  /*11b0*/  ISETP.NE.U32.AND P0, PT, RZ, UR4, PT ;  /* 0x00000004ff007c0c */ /* 0x000fc8000bf05070 */
[----:B------:R-:W-:-:S13]  /*11c0*/  ISETP.NE.AND.EX P0, PT, RZ, UR5, PT, P0 ;  /* 0x00000005ff007c0c */ /* 0x000fda000bf05300 */
[----:B------:R-:W-:Y:S05]  /*11d0*/  @!P0 BRA `(.L_x_16) ;  /* 0x00000000000c8947 */ /* 0x000fea0003800000 */
[----:B------:R-:W2:Y:S02]  /*11e0*/  LDC.64 R90, c[0x0][0x590] ;  /* 0x00016400ff5a7b82 */ /* 0x000ea40000000a00 */
[----:B--2---:R2:W5:Y:S01]  /*11f0*/  LDG.E R90, desc[UR38][R90.64] ;  /* 0x000000265a5a7981 */ /* 0x004562000c1e1900 */
[----:B------:R-:W-:Y:S05]  /*1200*/  BRA `(.L_x_15) ;  /* 0x0000000000087947 */ /* 0x000fea0003800000 */
.L_x_16:
[----:B------:R-:W-:Y:S02]  /*1210*/  ULDC UR4, c[0x0][0x584] ;  /* 0x0001610000047ab9 */ /* 0x000fe40000000800 */
[----:B------:R-:W-:-:S07]  /*1220*/  IMAD.U32 R90, RZ, RZ, UR4 ;  /* 0x00000004ff5a7e24 */ /* 0x000fce000f8e00ff */
.L_x_15:
[----:B------:R-:W-:-:S13]  /*1230*/  LOP3.LUT P0, RZ, R3, 0xff, RZ, 0xc0, !PT ;  /* 0x000000ff03ff7812 */ /* 0x000fda000780c0ff */
[----:B------:R-:W-:Y:S05]  /*1240*/  @!P0 EXIT ;  /* 0x000000000000894d */ /* 0x000fea0003800000 */
[----:B------:R-:W3:Y:S01]  /*1250*/  LDC R93, c[0x0][0x658] ;  /* 0x00019600ff5d7b82 */ /* 0x000ee20000000800 */
[----:B------:R-:W-:Y:S01]  /*1260*/  LOP3.LUT R7, R7, 0x1, RZ, 0xc0, !PT ;  /* 0x0000000107077812 */ /* 0x000fe200078ec0ff */
[----:B------:R-:W-:Y:S01]  /*1270*/  ULDC.64 UR6, c[0x0][0x288] ;  /* 0x0000a20000067ab9 */ /* 0x000fe20000000a00 */
[----:B------:R-:W-:Y:S01]  /*1280*/  SHF.R.U32.HI R3, RZ, 0x2, R95 ;  /* 0x00000002ff037819 */ /* 0x000fe2000001165f */
[----:B------:R-:W-:Y:S01]  /*1290*/  UIADD3 UR4, UR7, 0x3f, URZ ;  /* 0x0000003f07047890 */ /* 0x000fe2000fffe03f */
[----:B------:R-:W-:Y:S01]  /*12a0*/  SHF.R.U32.HI R0, RZ, 0x1, R0 ;  /* 0x00000001ff007819 */ /* 0x000fe20000011600 */
[----:B------:R-:W-:Y:S01]  /*12b0*/  IMAD.SHL.U32 R88, R7, 0x40, RZ ;  /* 0x0000004007587824 */ /* 0x000fe200078e00ff */
[----:B------:R-:W-:Y:S01]  /*12c0*/  LOP3.LUT R3, R3, 0x7, RZ, 0xc0, !PT ;  /* 0x0000000703037812 */ /* 0x000fe200078ec0ff */
[----:B------:R-:W4:Y:S01]  /*12d0*/  LDC.64 R8, c[0x0][0x5c8] ;  /* 0x00017200ff087b82 */ /* 0x000f220000000a00 */
[----:B------:R-:W-:Y:S01]  /*12e0*/  USHF.R.S32.HI UR5, URZ, 0x1f, UR4 ;  /* 0x0000001f3f057899 */ /* 0x000fe20008011404 */
[----:B------:R-:W-:Y:S01]  /*12f0*/  LOP3.LUT R0, R0, 0x30, RZ, 0xc0, !PT ;  /* 0x0000003000007812 */ /* 0x000fe200078ec0ff */
[----:B------:R-:W-:Y:S01]  /*1300*/  IMAD.MOV.U32 R6, RZ, RZ, 0x1 ;  /* 0x00000001ff067424 */ /* 0x000fe200078e00ff */
[--C-:B------:R-:W-:Y:S01]  /*1310*/  LOP3.LUT R88, R88, 0x40, R3.reuse, 0xe2, !PT ;  /* 0x0000004058587812 */ /* 0x100fe200078ee203 */
[----:B------:R-:W-:Y:S01]  /*1320*/  ULEA.HI UR5, UR5, UR4, URZ, 0x6 ;  /* 0x0000000405057291 */ /* 0x000fe2000f8f303f */
[-C--:B01----:R-:W-:Y:S01]  /*1330*/  IADD3 R4, RZ, -R0.reuse, -R3 ;  /* 0x80000000ff047210 */ /* 0x083fe20007ffe803 */
[----:B------:R-:W-:Y:S01]  /*1340*/  IMAD.U32 R5, RZ, RZ, UR6 ;  /* 0x00000006ff057e24 */ /* 0x000fe2000f8e00ff */
[----:B------:R-:W0:Y:S01]  /*1350*/  LDC R97, c[0x0][0x600] ;  /* 0x00018000ff617b82 */ /* 0x000e220000000800 */
[----:B------:R-:W-:Y:S01]  /*1360*/  LOP3.LUT R88, R88, R0, RZ, 0xfc, !PT ;  /* 0x0000000058587212 */ /* 0x000fe200078efcff */
[----:B------:R-:W-:Y:S01]  /*1370*/  IMAD.MOV.U32 R0, RZ, RZ, -0x1 ;  /* 0xffffffffff007424 */ /* 0x000fe200078e00ff */
[----:B------:R-:W-:Y:S01]  /*1380*/  USHF.R.S32.HI UR43, URZ, 0x6, UR5 ;  /* 0x000000063f2b7899 */ /* 0x000fe20008011405 */
[----:B------:R-:W-:Y:S01]  /*1390*/  LOP3.LUT R94, R95, 0x3, RZ, 0xc0, !PT ;  /* 0x000000035f5e7812 */ /* 0x000fe200078ec0ff */
[----:B------:R-:W-:Y:S01]  /*13a0*/  IMAD R4, R7, -0x40, R4 ;  /* 0xffffffc007047824 */ /* 0x000fe200078e0204 */
[C---:B------:R-:W-:Y:S01]  /*13b0*/  LOP3.LUT R96, R95.reuse, 0x80, RZ, 0xc0, !PT ;  /* 0x000000805f607812 */ /* 0x040fe200078ec0ff */
[----:B------:R-:W-:Y:S01]  /*13c0*/  UISETP.LT.AND UP0, UPT, UR43, 0x1, UPT ;  /* 0x000000012b00788c */ /* 0x000fe2000bf01270 */
[-C--:B---3--:R-:W-:Y:S01]  /*13d0*/  SHF.L.U32 R0, R0, R93.reuse, RZ ;  /* 0x0000005d00007219 */ /* 0x088fe200000006ff */
[----:B------:R-:W-:Y:S01]  /*13e0*/  ULDC UR4, c[0x0][0x284] ;  /* 0x0000a10000047ab9 */ /* 0x000fe20000000800 */
[----:B------:R-:W-:Y:S01]  /*13f0*/  IMAD R94, R94, -0x2, R5 ;  /* 0xfffffffe5e5e7824 */ /* 0x000fe200078e0205 */
[----:B------:R-:W-:Y:S01]  /*1400*/  USEL UR44, UR43, 0x1, UP0 ;  /* 0x000000012b2c7887 */ /* 0x000fe20008000000 */
[----:B------:R-:W-:Y:S01]  /*1410*/  SHF.L.U32 R93, R6, R93, RZ ;  /* 0x0000005d065d7219 */ /* 0x000fe200000006ff */
[----:B------:R-:W-:Y:S01]  /*1420*/  IMAD.SHL.U32 R95, R95, 0x2, RZ ;  /* 0x000000025f5f7824 */ /* 0x000fe200078e00ff */
[----:B------:R-:W-:Y:S01]  /*1430*/  LOP3.LUT R102, R18, 0x1, RZ, 0xfc, !PT ;  /* 0x0000000112667812 */ /* 0x000fe200078efcff */
[----:B------:R-:W-:Y:S01]  /*1440*/  VIADD R99, R4, UR4 ;  /* 0x0000000404637c36 */ /* 0x000fe20008000000 */
[C---:B----4-:R-:W-:Y:S01]  /*1450*/  SHF.L.U64.HI R92, R8.reuse, 0x3, R9 ;  /* 0x00000003085c7819 */ /* 0x050fe20000010209 */
[----:B--2---:R-:W-:Y:S01]  /*1460*/  IMAD.SHL.U32 R91, R8, 0x8, RZ ;  /* 0x00000008085b7824 */ /* 0x004fe200078e00ff */
[----:B------:R-:W-:Y:S01]  /*1470*/  SHF.R.U32.HI R96, RZ, 0x7, R96 ;  /* 0x00000007ff607819 */ /* 0x000fe20000011660 */
[----:B------:R-:W-:Y:S01]  /*1480*/  IMAD.MOV.U32 R89, RZ, RZ, RZ ;  /* 0x000000ffff597224 */ /* 0x000fe200078e00ff */
[----:B------:R-:W-:Y:S01]  /*1490*/  LOP3.LUT R98, RZ, R0, RZ, 0x33, !PT ;  /* 0x00000000ff627212 */ /* 0x000fe200078e33ff */
[----:B------:R-:W-:Y:S01]  /*14a0*/  UIADD3 UR44, UR43, -UR44, URZ ;  /* 0x8000002c2b2c7290 */ /* 0x000fe2000fffe03f */
[----:B------:R-:W-:Y:S01]  /*14b0*/  UMOV UR40, URZ ;  /* 0x0000003f00287c82 */ /* 0x000fe20008000000 */
[----:B0-----:R-:W-:Y:S01]  /*14c0*/  VIADD R97, R97, 0xffffffff ;  /* 0xffffffff61617836 */ /* 0x001fe20000000000 */
[----:B------:R-:W-:-:S09]  /*14d0*/  UMOV UR41, URZ ;  /* 0x0000003f00297c82 */ /* 0x000fd20008000000 */
.L_x_164:
[----:B0-----:R-:W0:Y:S01]  /*14e0*/  SHFL.IDX PT, R0, R96, RZ, 0x1f ;  /* 0x00001fff60007589 */ /* 0x001e2200000e0000 */
[----:B-1----:R-:W1:Y:S01]  /*14f0*/  S2UR UR7, SR_CgaCtaId ;  /* 0x00000000000779c3 */ /* 0x002e620000008800 */
[----:B------:R-:W-:Y:S01]  /*1500*/  UMOV UR6, 0x400 ;  /* 0x0000040000067882 */ /* 0x000fe20000000000 */
[----:B0-----:R-:W-:Y:S01]  /*1510*/  R2UR UR4, R0 ;  /* 0x00000000000472ca */ /* 0x001fe200000e0000 */
[----:B-1----:R-:W-:-:S12]  /*1520*/  ULEA UR6, UR7, UR6, 0x18 ;  /* 0x0000000607067291 */ /* 0x002fd8000f8ec03f */
[----:B------:R-:W-:-:S04]  /*1530*/  ULEA.HI UR5, UR4, UR4, URZ, 0x1 ;  /* 0x0000000404057291 */ /* 0x000fc8000f8f083f */
[----:B------:R-:W-:-:S04]  /*1540*/  ULOP3.LUT UR5, UR5, 0x7fffe, URZ, 0xc0, !UPT ;  /* 0x0007fffe05057892 */ /* 0x000fc8000f8ec03f */
[----:B------:R-:W-:-:S03]  /*1550*/  UIADD3 UR5, UR4, -UR5, URZ ;  /* 0x8000000504057290 */ /* 0x000fc6000fffe03f */
[----:B------:R-:W-:Y:S01]  /*1560*/  ULDC UR4, c[0x0][0x28c] ;  /* 0x0000a30000047ab9 */ /* 0x000fe20000000800 */
[----:B------:R-:W-:Y:S01]  /*1570*/  ULEA UR5, UR5, UR6, 0xd ;  /* 0x0000000605057291 */ /* 0x000fe2000f8e683f */
[----:B------:R-:W-:-:S03]  /*1580*/  ISETP.LT.AND P0, PT, RZ, UR4, PT ;  /* 0x00000004ff007c0c */ /* 0x000fc6000bf01270 */
[----:B------:R-:W-:-:S04]  /*1590*/  UIADD3 UR5, UR5, 0x180, URZ ;  /* 0x0000018005057890 */ /* 0x000fc8000fffe03f */
[----:B------:R-:W-:-:S04]  /*15a0*/  USHF.R.U32.HI UR5, URZ, 0x4, UR5 ;  /* 0x000000043f057899 */ /* 0x000fc80008011605 */
[----:B------:R-:W-:-:S04]  /*15b0*/  ULOP3.LUT UR5, UR5, 0x3fff, URZ, 0xc0, !UPT ;  /* 0x00003fff05057892 */ /* 0x000fc8000f8ec03f */
[----:B------:R-:W-:Y:S01]  /*15c0*/  ULOP3.LUT UR45, UR5, 0x10000, URZ, 0xfc, !UPT ;  /* 0x00010000052d7892 */ /* 0x000fe2000f8efc3f */
[----:B--2345:R-:W-:Y:S11]  /*15d0*/  @P0 BRA `(.L_x_17) ;  /* 0x0000000000400947 */ /* 0x03cff60003800000 */
[----:B------:R-:W-:Y:S01]  /*15e0*/  MOV R0, 0x0 ;  /* 0x0000000000007802 */ /* 0x000fe20000000f00 */
[----:B------:R-:W-:Y:S01]  /*15f0*/  ULDC.64 UR4, c[0x4][0x68] ;  /* 0x01001a0000047ab9 */ /* 0x000fe20000000a00 */
[----:B------:R-:W-:Y:S01]  /*1600*/  ULDC.64 UR6, c[0x4][0x8] ;  /* 0x0100020000067ab9 */ /* 0x000fe20000000a00 */
[----:B------:R-:W-:Y:S01]  /*1610*/  IMAD.U32 R4, RZ, RZ, UR4 ;  /* 0x00000004ff047e24 */ /* 0x000fe2000f8e00ff */
[----:B------:R0:W1:Y:S01]  /*1620*/  LDC.64 R14, c[0x4][R0] ;  /* 0x01000000000e7b82 */ /* 0x0000620000000a00 */
[----:B------:R-:W-:Y:S01]  /*1630*/  IMAD.U32 R5, RZ, RZ, UR5 ;  /* 0x00000005ff057e24 */ /* 0x000fe2000f8e00ff */
[----:B------:R-:W-:Y:S01]  /*1640*/  ULDC.64 UR4, c[0x4][0x70] ;  /* 0x01001c0000047ab9 */ /* 0x000fe20000000a00 */
[----:B------:R-:W-:Y:S02]  /*1650*/  IMAD.U32 R10, RZ, RZ, UR6 ;  /* 0x00000006ff0a7e24 */ /* 0x000fe4000f8e00ff */
[----:B------:R-:W-:Y:S02]  /*1660*/  IMAD.U32 R6, RZ, RZ, UR4 ;  /* 0x00000004ff067e24 */ /* 0x000fe4000f8e00ff */
[----:B------:R-:W-:-:S02]  /*1670*/  IMAD.U32 R7, RZ, RZ, UR5 ;  /* 0x00000005ff077e24 */ /* 0x000fc4000f8e00ff */
[----:B------:R-:W-:Y:S02]  /*1680*/  IMAD.U32 R11, RZ, RZ, UR7 ;  /* 0x00000007ff0b7e24 */ /* 0x000fe4000f8e00ff */
[----:B------:R-:W-:Y:S02]  /*1690*/  IMAD.MOV.U32 R8, RZ, RZ, 0x1e1 ;  /* 0x000001e1ff087424 */ /* 0x000fe400078e00ff */
[----:B------:R-:W-:Y:S02]  /*16a0*/  IMAD.MOV.U32 R12, RZ, RZ, 0x1 ;  /* 0x00000001ff0c7424 */ /* 0x000fe400078e00ff */
[----:B0-----:R-:W-:-:S07]  /*16b0*/  IMAD.MOV.U32 R13, RZ, RZ, RZ ;  /* 0x000000ffff0d7224 */ /* 0x001fce00078e00ff */
[----:B------:R-:W-:-:S07]  /*16c0*/  LEPC R20, `(.L_x_17) ;  /* 0x000000001014794e */ /* 0x000fce0000000000 */
[----:B-1---5:R-:W-:Y:S05]  /*16d0*/  CALL.ABS.NOINC R14 ;  /* 0x000000000e007343 */ /* 0x022fea0003c00000 */
.L_x_17:
[----:B------:R-:W-:-:S13]  /*16e0*/  ISETP.NE.AND P0, PT, R102, 0x3, PT ;  /* 0x000000036600780c */ /* 0x000fda0003f05270 */
[----:B------:R-:W-:Y:S05]  /*16f0*/  @!P0 BRA `(.L_x_18) ;  /* 0x0000000000048947 */ /* 0x000fea0003800000 */
[----:B------:R-:W-:Y:S01]  /*1700*/  BPT.TRAP 0x1 ;  /* 0x000000040000795c */ /* 0x000fe20000300000 */
.L_x_18:
[----:B------:R-:W0:Y:S01]  /*1710*/  S2UR UR5, SR_CgaCtaId ;  /* 0x00000000000579c3 */ /* 0x000e220000008800 */
[----:B------:R-:W-:Y:S01]  /*1720*/  UMOV UR4, 0x400 ;  /* 0x0000040000047882 */ /* 0x000fe20000000000 */
[----:B------:R-:W-:Y:S02]  /*1730*/  IMAD.U32 R0, RZ, RZ, UR40 ;  /* 0x00000028ff007e24 */ /* 0x000fe4000f8e00ff */
[----:B------:R-:W-:-:S03]  /*1740*/  IMAD.U32 R3, RZ, RZ, UR41 ;  /* 0x00000029ff037e24 */ /* 0x000fc6000f8e00ff */
[----:B------:R-:W-:Y:S01]  /*1750*/  SHF.L.U32 R0, R0, 0x1f, RZ ;  /* 0x0000001f00007819 */ /* 0x000fe200000006ff */
[----:B0-----:R-:W-:-:S06]  /*1760*/  ULEA UR4, UR5, UR4, 0x18 ;  /* 0x0000000405047291 */ /* 0x001fcc000f8ec03f */
[----:B------:R-:W-:-:S04]  /*1770*/  IMAD.U32 R6, RZ, RZ, UR4 ;  /* 0x00000004ff067e24 */ /* 0x000fc8000f8e00ff */
[----:B------:R-:W-:-:S04]  /*1780*/  IMAD R3, R3, 0x8, R6 ;  /* 0x0000000803037824 */ /* 0x000fc800078e0206 */
[----:B------:R0:W1:Y:S01]  /*1790*/  SYNCS.PHASECHK.TRANS64.TRYWAIT P1, [R3+URZ], R0 ;  /* 0x00000000030075a7 */ /* 0x000062000802017f */
[----:B------:R-:W-:Y:S05]  /*17a0*/  @!P0 BRA `(.L_x_19) ;  /* 0x0000000000048947 */ /* 0x000fea0003800000 */
[----:B------:R-:W-:Y:S01]  /*17b0*/  BPT.TRAP 0x1 ;  /* 0x000000040000795c */ /* 0x000fe20000300000 */
.L_x_19:
[----:B------:R-:W-:-:S05]  /*17c0*/  IMAD.U32 R4, RZ, RZ, UR44 ;  /* 0x0000002cff047e24 */ /* 0x000fca000f8e00ff */
[----:B------:R-:W-:Y:S01]  /*17d0*/  ISETP.GE.AND P2, PT, R4, 0x1, PT ;  /* 0x000000010400780c */ /* 0x000fe20003f46270 */
[----:B-1----:R-:W-:-:S12]  /*17e0*/  @P1 BRA `(.L_x_20) ;  /* 0x0000000000081947 */ /* 0x002fd80003800000 */
[----:B------:R-:W1:Y:S02]  /*17f0*/  SYNCS.PHASECHK.TRANS64.TRYWAIT P1, [R3+URZ], R0 ;  /* 0x00000000030075a7 */ /* 0x000e64000802017f */
[----:B-1----:R-:W-:Y:S05]  /*1800*/  @!P1 BRA `(.L_x_21) ;  /* 0x00000068000c9947 */ /* 0x002fea0003800000 */
.L_x_20:
[----:B------:R-:W-:Y:S05]  /*1810*/  WARPSYNC.ALL ;  /* 0x0000000000007948 */ /* 0x000fea0003800000 */
[----:B------:R-:W-:Y:S01]  /*1820*/  R2UR UR4, R6 ;  /* 0x00000000060472ca */ /* 0x000fe200000e0000 */
[----:B------:R-:W-:Y:S01]  /*1830*/  ULEA UR5, UR41, UR45, 0xa ;  /* 0x0000002d29057291 */ /* 0x000fe2000f8e503f */
[----:B------:R-:W-:Y:S01]  /*1840*/  WARPGROUP.ARRIVE ;  /* 0x00000000000079c5 */ /* 0x000fe20000000000 */
[----:B------:R-:W-:Y:S01]  /*1850*/  UMOV UR9, 0x40000040 ;  /* 0x4000004000097882 */ /* 0x000fe20000000000 */
[----:B------:R-:W-:-:S04]  /*1860*/  UMOV UR11, 0x40000040 ;  /* 0x40000040000b7882 */ /* 0x000fc80000000000 */
[----:B------:R-:W-:-:S05]  /*1870*/  UMOV UR8, UR5 ;  /* 0x0000000500087c82 */ /* 0x000fca0008000000 */
[----:B------:R-:W-:-:S04]  /*1880*/  UIADD3 UR4, UR4, 0x1c180, URZ ;  /* 0x0001c18004047890 */ /* 0x000fc8000fffe03f */
[----:B------:R-:W-:-:S04]  /*1890*/  USHF.R.U32.HI UR4, URZ, 0x4, UR4 ;  /* 0x000000043f047899 */ /* 0x000fc80008011604 */
[----:B------:R-:W-:-:S04]  /*18a0*/  ULOP3.LUT UR4, UR4, 0x3fff, URZ, 0xc0, !UPT ;  /* 0x00003fff04047892 */ /* 0x000fc8000f8ec03f */
[----:B------:R-:W-:-:S04]  /*18b0*/  ULOP3.LUT UR4, UR4, 0x10000, URZ, 0xfc, !UPT ;  /* 0x0001000004047892 */ /* 0x000fc8000f8efc3f */
[----:B------:R-:W-:-:S07]  /*18c0*/  ULEA UR6, UR41, UR4, 0xa ;  /* 0x0000000429067291 */ /* 0x000fce000f8e503f */
[----:B------:R-:W-:Y:S02]  /*18d0*/  UMOV UR10, UR6 ;  /* 0x00000006000a7c82 */ /* 0x000fe40008000000 */
[----:B------:R-:W-:Y:S01]  /*18e0*/  HGMMA.64x128x16.F32 R24, gdesc[UR8], RZ, !UPT, gsb0 ;  /* 0x01e00000081879f0 */ /* 0x000fe2000c0008ff */
[----:B------:R-:W-:Y:S02]  /*18f0*/  UIADD3 UR8, UR5, 0x2, URZ ;  /* 0x0000000205087890 */ /* 0x000fe4000fffe03f */
[----:B------:R-:W-:Y:S01]  /*1900*/  UIADD3 UR10, UR6, 0x2, URZ ;  /* 0x00000002060a7890 */ /* 0x000fe2000fffe03f */
[----:B------:R-:W-:Y:S01]  /*1910*/  UMOV UR9, 0x40000040 ;  /* 0x4000004000097882 */ /* 0x000fe20000000000 */
[----:B------:R-:W-:Y:S01]  /*1920*/  UMOV UR11, 0x40000040 ;  /* 0x40000040000b7882 */ /* 0x000fe20000000000 */
[----:B------:R-:W-:Y:S02]  /*1930*/  WARPGROUP.DEPBAR.LE gsb0, 0x0 ;  /* 0x00008000000079c5 */ /* 0x000fe40000010000 */
[----:B------:R-:W-:-:S06]  /*1940*/  WARPGROUP.ARRIVE ;  /* 0x00000000000079c5 */ /* 0x000fcc0000000000 */
[----:B------:R-:W-:Y:S01]  /*1950*/  HGMMA.64x128x16.F32 R24, gdesc[UR8], R24, gsb0 ;  /* 0x01e00000081879f0 */ /* 0x000fe20008000818 */
        /* <DEDUP_REMOVED lines=13> */
[----:B------:R-:W-:Y:S03]  /*1a30*/  HGMMA.64x128x16.F32 R24, gdesc[UR8], R24, gsb0 ;  /* 0x01e00000081879f0 */ /* 0x000fe60008000818 */
[----:B------:R-:W-:Y:S02]  /*1a40*/  WARPGROUP.DEPBAR.LE gsb0, 0x0 ;  /* 0x00008000000079c5 */ /* 0x000fe40000010000 */
[----:B------:R-:W-:Y:S05]  /*1a50*/  @!P2 BRA `(.L_x_22) ;  /* 0x000000040028a947 */ /* 0x000fea0003800000 */
[----:B------:R-:W-:Y:S01]  /*1a60*/  UIADD3 UR5, UR41, 0x1, URZ ;  /* 0x0000000129057890 */ /* 0x000fe2000fffe03f */
[----:B01----:R-:W-:Y:S02]  /*1a70*/  IMAD.U32 R0, RZ, RZ, UR44 ;  /* 0x0000002cff007e24 */ /* 0x003fe4000f8e00ff */
[----:B------:R-:W-:Y:S01]  /*1a80*/  IMAD.U32 R3, RZ, RZ, UR41 ;  /* 0x00000029ff037e24 */ /* 0x000fe2000f8e00ff */
[----:B------:R-:W-:-:S04]  /*1a90*/  UISETP.NE.AND UP0, UPT, UR5, 0x7, UPT ;  /* 0x000000070500788c */ /* 0x000fc8000bf05270 */
[----:B------:R-:W-:Y:S02]  /*1aa0*/  USEL UR6, URZ, 0x1, UP0 ;  /* 0x000000013f067887 */ /* 0x000fe40008000000 */
[----:B------:R-:W-:Y:S02]  /*1ab0*/  USEL UR5, UR5, URZ, UP0 ;  /* 0x0000003f05057287 */ /* 0x000fe40008000000 */
[----:B------:R-:W-:-:S06]  /*1ac0*/  ULOP3.LUT UR6, UR40, UR6, URZ, 0x3c, !UPT ;  /* 0x0000000628067292 */ /* 0x000fcc000f8e3c3f */
[----:B------:R-:W-:-:S07]  /*1ad0*/  IMAD.U32 R7, RZ, RZ, UR6 ;  /* 0x00000006ff077e24 */ /* 0x000fce000f8e00ff */
.L_x_29:
[----:B------:R-:W-:Y:S05]  /*1ae0*/  @!P0 BRA `(.L_x_23) ;  /* 0x0000000000048947 */ /* 0x000fea0003800000 */
[----:B------:R-:W-:Y:S01]  /*1af0*/  BPT.TRAP 0x1 ;  /* 0x000000040000795c */ /* 0x000fe20000300000 */
.L_x_23:
[----:B------:R-:W0:Y:S01]  /*1b00*/  S2UR UR7, SR_CgaCtaId ;  /* 0x00000000000779c3 */ /* 0x000e220000008800 */
[----:B------:R-:W-:Y:S01]  /*1b10*/  UMOV UR6, 0x400 ;  /* 0x0000040000067882 */ /* 0x000fe20000000000 */
[----:B------:R-:W-:Y:S01]  /*1b20*/  IMAD.U32 R5, RZ, RZ, UR5 ;  /* 0x00000005ff057e24 */ /* 0x000fe2000f8e00ff */
[----:B------:R-:W-:Y:S01]  /*1b30*/  SHF.L.U32 R4, R7, 0x1f, RZ ;  /* 0x0000001f07047819 */ /* 0x000fe200000006ff */
[----:B0-----:R-:W-:-:S06]  /*1b40*/  ULEA UR6, UR7, UR6, 0x18 ;  /* 0x0000000607067291 */ /* 0x001fcc000f8ec03f */
[----:B------:R-:W-:-:S04]  /*1b50*/  IMAD.U32 R6, RZ, RZ, UR6 ;  /* 0x00000006ff067e24 */ /* 0x000fc8000f8e00ff */
[----:B------:R-:W-:-:S04]  /*1b60*/  IMAD R5, R5, 0x8, R6 ;  /* 0x0000000805057824 */ /* 0x000fc800078e0206 */
[----:B------:R0:W1:Y:S01]  /*1b70*/  SYNCS.PHASECHK.TRANS64.TRYWAIT P1, [R5+URZ], R4 ;  /* 0x00000004050075a7 */ /* 0x000062000802017f */
[----:B------:R-:W-:Y:S05]  /*1b80*/  @!P0 BRA `(.L_x_24) ;  /* 0x0000000000048947 */ /* 0x000fea0003800000 */
[----:B------:R-:W-:Y:S01]  /*1b90*/  BPT.TRAP 0x1 ;  /* 0x000000040000795c */ /* 0x000fe20000300000 */
.L_x_24:
[----:B-1----:R-:W-:Y:S05]  /*1ba0*/  @P1 BRA `(.L_x_25) ;  /* 0x0000000000081947 */ /* 0x002fea0003800000 */
[----:B------:R-:W1:Y:S02]  /*1bb0*/  SYNCS.PHASECHK.TRANS64.TRYWAIT P1, [R5+URZ], R4 ;  /* 0x00000004050075a7 */ /* 0x000e64000802017f */
[----:B-1----:R-:W-:Y:S05]  /*1bc0*/  @!P1 BRA `(.L_x_26) ;  /* 0x0000006400309947 */ /* 0x002fea0003800000 */
.L_x_25:
[----:B------:R-:W-:Y:S01]  /*1bd0*/  ULEA UR6, UR5, UR45, 0xa ;  /* 0x0000002d05067291 */ /* 0x000fe2000f8e503f */
[----:B------:R-:W-:Y:S01]  /*1be0*/  WARPGROUP.ARRIVE ;  /* 0x00000000000079c5 */ /* 0x000fe20000000000 */
[----:B------:R-:W-:Y:S01]  /*1bf0*/  ULEA UR7, UR5, UR4, 0xa ;  /* 0x0000000405077291 */ /* 0x000fe2000f8e503f */
[----:B------:R-:W-:Y:S01]  /*1c00*/  UMOV UR9, 0x40000040 ;  /* 0x4000004000097882 */ /* 0x000fe20000000000 */
[----:B------:R-:W-:-:S03]  /*1c10*/  UMOV UR11, 0x40000040 ;  /* 0x40000040000b7882 */ /* 0x000fc60000000000 */
[----:B------:R-:W-:Y:S02]  /*1c20*/  UMOV UR8, UR6 ;  /* 0x0000000600087c82 */ /* 0x000fe40008000000 */
[----:B------:R-:W-:Y:S02]  /*1c30*/  UMOV UR10, UR7 ;  /* 0x00000007000a7c82 */ /* 0x000fe40008000000 */
[----:B------:R-:W-:Y:S01]  /*1c40*/  HGMMA.64x128x16.F32 R24, gdesc[UR8], R24, gsb0 ;  /* 0x01e00000081879f0 */ /* 0x000fe20008000818 */
[----:B------:R-:W-:Y:S02]  /*1c50*/  UIADD3 UR8, UR6, 0x2, URZ ;  /* 0x0000000206087890 */ /* 0x000fe4000fffe03f */
[----:B------:R-:W-:Y:S01]  /*1c60*/  UIADD3 UR10, UR7, 0x2, URZ ;  /* 0x00000002070a7890 */ /* 0x000fe2000fffe03f */
[----:B------:R-:W-:Y:S01]  /*1c70*/  UMOV UR9, 0x40000040 ;  /* 0x4000004000097882 */ /* 0x000fe20000000000 */
[----:B------:R-:W-:Y:S01]  /*1c80*/  UMOV UR11, 0x40000040 ;  /* 0x40000040000b7882 */ /* 0x000fe20000000000 */
[----:B------:R-:W-:-:S02]  /*1c90*/  WARPGROUP.DEPBAR.LE gsb0, 0x0 ;  /* 0x00008000000079c5 */ /* 0x000fc40000010000 */
        /* <DEDUP_REMOVED lines=18> */
[----:B------:R-:W-:Y:S01]  /*1dc0*/  BPT.TRAP 0x1 ;  /* 0x000000040000795c */ /* 0x000fe20000300000 */
.L_x_27:
[----:B------:R-:W-:-:S13]  /*1dd0*/  ISETP.NE.AND P1, PT, R22, RZ, PT ;  /* 0x000000ff1600720c */ /* 0x000fda0003f25270 */
[----:B01----:R-:W-:-:S04]  /*1de0*/  @P1 IMAD R4, R3, 0x8, R6 ;  /* 0x0000000803041824 */ /* 0x003fc800078e0206 */
[----:B------:R-:W-:-:S05]  /*1df0*/  @P1 VIADD R4, R4, 0x38 ;  /* 0x0000003804041836 */ /* 0x000fca0000000000 */
[----:B------:R-:W-:-:S04]  /*1e00*/  @P1 PRMT R4, R19, 0x654, R4 ;  /* 0x0000065413041816 */ /* 0x000fc80000000004 */
[----:B------:R0:W-:Y:S01]  /*1e10*/  @P1 SYNCS.ARRIVE.TRANS64.RED.A1T0 RZ, [R4+URZ], RZ ;  /* 0x000000ff04ff19a7 */ /* 0x0001e2000810043f */
[----:B------:R-:W-:-:S13]  /*1e20*/  ISETP.GT.U32.AND P1, PT, R18, 0x1, PT ;  /* 0x000000011200780c */ /* 0x000fda0003f24070 */
[----:B0-----:R-:W-:Y:S05]  /*1e30*/  @P1 BRA `(.L_x_28) ;  /* 0x0000000000041947 */ /* 0x001fea0003800000 */
[----:B------:R-:W-:Y:S01]  /*1e40*/  BPT.TRAP 0x1 ;  /* 0x000000040000795c */ /* 0x000fe20000300000 */
.L_x_28:
[----:B------:R-:W-:Y:S01]  /*1e50*/  UIADD3 UR5, UR5, 0x1, URZ ;  /* 0x0000000105057890 */ /* 0x000fe2000fffe03f */
[C---:B------:R-:W-:Y:S01]  /*1e60*/  ISETP.GT.AND P2, PT, R0.reuse, 0x1, PT ;  /* 0x000000010000780c */ /* 0x040fe20003f44270 */
[----:B------:R-:W-:Y:S02]  /*1e70*/  VIADD R3, R3, 0x1 ;  /* 0x0000000103037836 */ /* 0x000fe40000000000 */
[----:B------:R-:W-:Y:S01]  /*1e80*/  UISETP.NE.AND UP0, UPT, UR5, 0x7, UPT ;  /* 0x000000070500788c */ /* 0x000fe2000bf05270 */
[----:B------:R-:W-:Y:S02]  /*1e90*/  VIADD R0, R0, 0xffffffff ;  /* 0xffffffff00007836 */ /* 0x000fe40000000000 */
[C---:B------:R-:W-:Y:S01]  /*1ea0*/  ISETP.NE.AND P1, PT, R3.reuse, 0x7, PT ;  /* 0x000000070300780c */ /* 0x040fe20003f25270 */
[----:B------:R-:W-:Y:S02]  /*1eb0*/  USEL UR6, URZ, 0x1, UP0 ;  /* 0x000000013f067887 */ /* 0x000fe40008000000 */
[----:B------:R-:W-:Y:S01]  /*1ec0*/  USEL UR5, UR5, URZ, UP0 ;  /* 0x0000003f05057287 */ /* 0x000fe20008000000 */
[----:B------:R-:W-:-:S03]  /*1ed0*/  SEL R3, R3, RZ, P1 ;  /* 0x000000ff03037207 */ /* 0x000fc60000800000 */
[----:B------:R-:W-:Y:S01]  /*1ee0*/  LOP3.LUT R7, R7, UR6, RZ, 0x3c, !PT ;  /* 0x0000000607077c12 */ /* 0x000fe2000f8e3cff */
[----:B------:R-:W-:Y:S07]  /*1ef0*/  @P2 BRA `(.L_x_29) ;  /* 0xfffffff800f82947 */ /* 0x000fee000383ffff */
.L_x_22:
[----:B01----:R-:W0:Y:S02]  /*1f00*/  LDC R0, c[0x0][0x28c] ;  /* 0x0000a300ff007b82 */ /* 0x003e240000000800 */
[----:B0-----:R-:W-:-:S13]  /*1f10*/  ISETP.GE.AND P1, PT, R0, 0x1, PT ;  /* 0x000000010000780c */ /* 0x001fda0003f26270 */
[----:B------:R-:W-:Y:S05]  /*1f20*/  @!P1 BRA `(.L_x_30) ;  /* 0x0000000000509947 */ /* 0x000fea0003800000 */
[----:B------:R-:W-:Y:S05]  /*1f30*/  @!P0 BRA `(.L_x_31) ;  /* 0x0000000000048947 */ /* 0x000fea0003800000 */
[----:B------:R-:W-:Y:S01]  /*1f40*/  BPT.TRAP 0x1 ;  /* 0x000000040000795c */ /* 0x000fe20000300000 */
.L_x_31:
[----:B------:R-:W-:Y:S01]  /*1f50*/  ISETP.NE.AND P0, PT, R22, RZ, PT ;  /* 0x000000ff1600720c */ /* 0x000fe20003f05270 */
[----:B------:R-:W-:Y:S01]  /*1f60*/  BSSY B0, `(.L_x_32) ;  /* 0x000000e000007945 */ /* 0x000fe20003800000 */
[----:B------:R-:W-:-:S11]  /*1f70*/  ISETP.GT.U32.AND P1, PT, R18, 0x1, PT ;  /* 0x000000011200780c */ /* 0x000fd60003f24070 */
[----:B------:R-:W-:Y:S05]  /*1f80*/  @!P0 BRA `(.L_x_33) ;  /* 0x00000000002c8947 */ /* 0x000fea0003800000 */
[----:B------:R-:W-:-:S04]  /*1f90*/  UIADD3 UR6, UR44, UR41, URZ ;  /* 0x000000292c067290 */ /* 0x000fc8000fffe03f */
[----:B------:R-:W-:-:S04]  /*1fa0*/  UIMAD.WIDE.U32 UR4, UR6, 0x24924925, URZ ;  /* 0x24924925060478a5 */ /* 0x000fc8000f8e003f */
[----:B------:R-:W-:-:S04]  /*1fb0*/  UIADD3 UR4, UR6, -UR5, URZ ;  /* 0x8000000506047290 */ /* 0x000fc8000fffe03f */
[----:B------:R-:W-:-:S04]  /*1fc0*/  ULEA.HI UR4, UR4, UR5, URZ, 0x1f ;  /* 0x0000000504047291 */ /* 0x000fc8000f8ff83f */
[----:B------:R-:W-:-:S04]  /*1fd0*/  USHF.R.U32.HI UR4, URZ, 0x2, UR4 ;  /* 0x000000023f047899 */ /* 0x000fc80008011604 */
[----:B------:R-:W-:-:S06]  /*1fe0*/  UIMAD UR4, UR4, -0x7, UR6 ;  /* 0xfffffff9040478a4 */ /* 0x000fcc000f8e0206 */
[----:B------:R-:W-:-:S04]  /*1ff0*/  IMAD.U32 R3, RZ, RZ, UR4 ;  /* 0x00000004ff037e24 */ /* 0x000fc8000f8e00ff */
[----:B------:R-:W-:-:S04]  /*2000*/  IMAD R0, R3, 0x8, R6 ;  /* 0x0000000803007824 */ /* 0x000fc800078e0206 */
[----:B------:R-:W-:-:S05]  /*2010*/  VIADD R0, R0, 0x38 ;  /* 0x0000003800007836 */ /* 0x000fca0000000000 */
[----:B------:R-:W-:-:S04]  /*2020*/  PRMT R0, R19, 0x654, R0 ;  /* 0x0000065413007816 */ /* 0x000fc80000000000 */
[----:B------:R0:W-:Y:S03]  /*2030*/  SYNCS.ARRIVE.TRANS64.RED.A1T0 RZ, [R0+URZ], RZ ;  /* 0x000000ff00ff79a7 */ /* 0x0001e6000810043f */
.L_x_33:
[----:B------:R-:W-:Y:S05]  /*2040*/  BSYNC B0 ;  /* 0x0000000000007941 */ /* 0x000fea0003800000 */
.L_x_32:
[----:B------:R-:W-:Y:S05]  /*2050*/  @P1 BRA `(.L_x_30) ;  /* 0x0000000000041947 */ /* 0x000fea0003800000 */
[----:B------:R-:W-:Y:S01]  /*2060*/  BPT.TRAP 0x1 ;  /* 0x000000040000795c */ /* 0x000fe20000300000 */
.L_x_30:
[----:B------:R-:W-:Y:S01]  /*2070*/  UISETP.GE.U32.AND UP1, UPT, UR43, 0x7, UPT ;  /* 0x000000072b00788c */ /* 0x000fe2000bf26070 */
[----:B------:R-:W-:Y:S01]  /*2080*/  IMAD.SHL.U32 R100, R100, 0x80, RZ ;  /* 0x0000008064647824 */ /* 0x000fe200078e00ff */
[----:B------:R-:W-:Y:S01]  /*2090*/  UIADD3 UR41, UR43, UR41, URZ ;  /* 0x000000292b297290 */ /* 0x000fe2000fffe03f */
[----:B------:R-:W-:Y:S01]  /*20a0*/  SHF.R.S32.HI R11, RZ, 0x1f, R101 ;  /* 0x0000001fff0b7819 */ /* 0x000fe20000011465 */
[----:B------:R-:W-:Y:S01]  /*20b0*/  ULDC UR10, c[0x0][0x288] ;  /* 0x0000a200000a7ab9 */ /* 0x000fe20000000800 */
[----:B------:R-:W-:Y:S01]  /*20c0*/  IMAD.SHL.U32 R6, R103, 0x80, RZ ;  /* 0x0000008067067824 */ /* 0x000fe200078e00ff */
[C---:B------:R-:W-:Y:S01]  /*20d0*/  LOP3.LUT R8, R100.reuse, 0x6, R95, 0xf8, !PT ;  /* 0x0000000664087812 */ /* 0x040fe200078ef85f */
[----:B------:R-:W-:Y:S01]  /*20e0*/  UISETP.GT.U32.AND UP0, UPT, UR41, 0x6, UPT ;  /* 0x000000062900788c */ /* 0x000fe2000bf04070 */
[----:B------:R-:W-:Y:S01]  /*20f0*/  ISETP.GE.AND P0, PT, R100, UR10, PT ;  /* 0x0000000a64007c0c */ /* 0x000fe2000bf06270 */
[----:B------:R-:W-:Y:S01]  /*2100*/  ULDC.64 UR6, c[0x0][0x5d0] ;  /* 0x0001740000067ab9 */ /* 0x000fe20000000a00 */
[----:B------:R-:W-:Y:S01]  /*2110*/  ULDC UR11, c[0x0][0x284] ;  /* 0x0000a100000b7ab9 */ /* 0x000fe20000000800 */
[----:B------:R-:W-:Y:S01]  /*2120*/  @UP1 UIMAD.WIDE.U32 UR4, UR41, 0x24924925, URZ ;  /* 0x24924925290418a5 */ /* 0x000fe2000f8e003f */
[----:B------:R-:W-:Y:S01]  /*2130*/  SHF.R.S32.HI R9, RZ, 0x1f, R8 ;  /* 0x0000001fff097819 */ /* 0x000fe20000011408 */
[----:B0-----:R-:W-:Y:S01]  /*2140*/  IMAD R0, R11, UR6, RZ ;  /* 0x000000060b007c24 */ /* 0x001fe2000f8e02ff */
[----:B------:R-:W-:Y:S01]  /*2150*/  UISETP.LT.U32.AND UP0, UPT, UR43, 0x7, UP0 ;  /* 0x000000072b00788c */ /* 0x000fe20008701070 */
[----:B------:R-:W-:Y:S01]  /*2160*/  ISETP.GE.OR P0, PT, R6, UR11, P0 ;  /* 0x0000000b06007c0c */ /* 0x000fe20008706670 */
[----:B------:R-:W-:Y:S01]  /*2170*/  @UP1 UIADD3 UR4, UR41, -UR5, URZ ;  /* 0x8000000529041290 */ /* 0x000fe2000fffe03f */
[C---:B------:R-:W-:Y:S01]  /*2180*/  IMAD R3, R101.reuse, UR7, R0 ;  /* 0x0000000765037c24 */ /* 0x040fe2000f8e0200 */
[----:B------:R-:W-:Y:S01]  /*2190*/  ULDC.64 UR8, c[0x0][0x5c8] ;  /* 0x0001720000087ab9 */ /* 0x000fe20000000a00 */
[----:B------:R-:W-:Y:S01]  /*21a0*/  IMAD.WIDE.U32 R4, R101, UR6, R8 ;  /* 0x0000000665047c25 */ /* 0x000fe2000f8e0008 */
[----:B------:R-:W-:-:S02]  /*21b0*/  USEL UR6, URZ, 0x1, !UP0 ;  /* 0x000000013f067887 */ /* 0x000fc4000c000000 */
[----:B------:R-:W-:Y:S01]  /*21c0*/  @UP1 ULEA.HI UR4, UR4, UR5, URZ, 0x1f ;  /* 0x0000000504041291 */ /* 0x000fe2000f8ff83f */
[----:B------:R-:W-:Y:S01]  /*21d0*/  IMAD.WIDE R104, R103, 0x80, R88 ;  /* 0x0000008067687825 */ /* 0x000fe200078e0258 */
[----:B------:R-:W-:Y:S02]  /*21e0*/  ULOP3.LUT UR40, UR40, UR6, URZ, 0x3c, !UPT ;  /* 0x0000000628287292 */ /* 0x000fe4000f8e3c3f */
[----:B------:R-:W-:Y:S01]  /*21f0*/  @UP1 USHF.R.U32.HI UR4, URZ, 0x2, UR4 ;  /* 0x000000023f041899 */ /* 0x000fe20008011604 */
[----:B------:R-:W-:Y:S02]  /*2200*/  IMAD.IADD R5, R5, 0x1, R3 ;  /* 0x0000000105057824 */ /* 0x000fe400078e0203 */
[----:B------:R-:W-:Y:S01]  /*2210*/  IMAD R3, R105, UR8, RZ ;  /* 0x0000000869037c24 */ /* 0x000fe2000f8e02ff */
[----:B------:R-:W-:Y:S01]  /*2220*/  @UP1 ULOP3.LUT UR40, UR40, 0x1, UR4, 0x78, !UPT ;  /* 0x0000000128281892 */ /* 0x000fe2000f8e7804 */
[----:B------:R-:W-:-:S04]  /*2230*/  IMAD.WIDE.U32 R106, R104, UR8, R4 ;  /* 0x00000008686a7c25 */ /* 0x000fc8000f8e0004 */
[----:B------:R-:W-:Y:S02]  /*2240*/  IMAD R7, R104, UR9, R3 ;  /* 0x0000000968077c24 */ /* 0x000fe4000f8e0203 */
[----:B------:R-:W-:Y:S01]  /*2250*/  IMAD.MOV.U32 R0, RZ, RZ, -0x1 ;  /* 0xffffffffff007424 */ /* 0x000fe200078e00ff */
[----:B------:R-:W-:Y:S06]  /*2260*/  @P0 BRA `(.L_x_34) ;  /* 0x00000040001c0947 */ /* 0x000fec0003800000 */
[----:B-----5:R-:W-:Y:S01]  /*2270*/  FSETP.NEU.AND P0, PT, R90, RZ, PT ;  /* 0x000000ff5a00720b */ /* 0x020fe20003f0d000 */
[----:B------:R-:W-:Y:S01]  /*2280*/  IMAD.IADD R4, R94, 0x1, -R100 ;  /* 0x000000015e047824 */ /* 0x000fe200078e0a64 */
[----:B------:R-:W-:Y:S01]  /*2290*/  BSSY B0, `(.L_x_34) ;  /* 0x0000404000007945 */ /* 0x000fe20003800000 */
[----:B------:R-:W-:Y:S02]  /*22a0*/  IMAD.IADD R3, R99, 0x1, -R6 ;  /* 0x0000000163037824 */ /* 0x000fe400078e0a06 */
[----:B------:R-:W-:Y:S01]  /*22b0*/  IMAD.IADD R103, R107, 0x1, R7 ;  /* 0x000000016b677824 */ /* 0x000fe200078e0207 */
[----:B------:R-:W-:-:S04]  /*22c0*/  ISETP.GT.AND P2, PT, R4, RZ, PT ;  /* 0x000000ff0400720c */ /* 0x000fc80003f44270 */
[----:B------:R-:W-:-:S03]  /*22d0*/  ISETP.GT.AND P1, PT, R3, RZ, P2 ;  /* 0x000000ff0300720c */ /* 0x000fc60001724270 */
[----:B------:R-:W-:Y:S10]  /*22e0*/  @!P0 BRA `(.L_x_35) ;  /* 0x0000002c00288947 */ /* 0x000ff40003800000 */
[----:B------:R-:W0:Y:S01]  /*22f0*/  LDC.64 R110, c[0x0][0x5b8] ;  /* 0x00016e00ff6e7b82 */ /* 0x000e220000000a00 */
[----:B------:R-:W-:-:S07]  /*2300*/  ULDC.64 UR4, c[0x0][0x5c0] ;  /* 0x0001700000047ab9 */ /* 0x000fce0000000a00 */
[----:B------:R-:W1:Y:S08]  /*2310*/  LDC.64 R112, c[0x0][0x5b0] ;  /* 0x00016c00ff707b82 */ /* 0x000e700000000a00 */
[----:B------:R-:W2:Y:S01]  /*2320*/  LDC.64 R114, c[0x0][0x5a8] ;  /* 0x00016a00ff727b82 */ /* 0x000ea20000000a00 */
[-C--:B0-----:R-:W-:Y:S02]  /*2330*/  IMAD R6, R11, R110.reuse, RZ ;  /* 0x0000006e0b067224 */ /* 0x081fe400078e02ff */
[----:B------:R-:W-:-:S04]  /*2340*/  IMAD.WIDE.U32 R108, R101, R110, R8 ;  /* 0x0000006e656c7225 */ /* 0x000fc800078e0008 */
[----:B------:R-:W-:Y:S02]  /*2350*/  IMAD R107, R101, R111, R6 ;  /* 0x0000006f656b7224 */ /* 0x000fe400078e0206 */
[-C--:B-1----:R-:W-:Y:S02]  /*2360*/  IMAD R5, R105, R112.reuse, RZ ;  /* 0x0000007069057224 */ /* 0x082fe400078e02ff */
[----:B------:R-:W-:Y:S02]  /*2370*/  IMAD.IADD R13, R109, 0x1, R107 ;  /* 0x000000016d0d7824 */ /* 0x000fe400078e026b */
[----:B------:R-:W-:Y:S02]  /*2380*/  IMAD.MOV.U32 R12, RZ, RZ, R108 ;  /* 0x000000ffff0c7224 */ /* 0x000fe400078e006c */
[C---:B------:R-:W-:Y:S02]  /*2390*/  IMAD R111, R104.reuse, R113, R5 ;  /* 0x00000071686f7224 */ /* 0x040fe400078e0205 */
[----:B------:R-:W-:-:S04]  /*23a0*/  IMAD.WIDE.U32 R6, R104, R112, R12 ;  /* 0x0000007068067225 */ /* 0x000fc800078e000c */
[----:B------:R-:W-:Y:S01]  /*23b0*/  IMAD.IADD R5, R7, 0x1, R111 ;  /* 0x0000000107057824 */ /* 0x000fe200078e026f */
[----:B--2---:R-:W-:-:S04]  /*23c0*/  LEA R14, P0, R6, R114, 0x1 ;  /* 0x00000072060e7211 */ /* 0x004fc800078008ff */
[----:B------:R-:W-:-:S05]  /*23d0*/  LEA.HI.X R15, R6, R115, R5, 0x1, P0 ;  /* 0x00000073060f7211 */ /* 0x000fca00000f0c05 */
[----:B------:R0:W2:Y:S01]  /*23e0*/  @P1 LDG.E.LTC128B.U16 R5, desc[UR38][R14.64] ;  /* 0x000000260e051981 */ /* 0x0000a2000c1e1520 */
[----:B------:R-:W-:Y:S01]  /*23f0*/  LEA R10, P0, R106, UR4, 0x1 ;  /* 0x000000046a0a7c11 */ /* 0x000fe2000f8008ff */
[----:B------:R-:W-:Y:S01]  /*2400*/  IMAD.WIDE.U32 R6, R104, R112, R8 ;  /* 0x0000007068067225 */ /* 0x000fe200078e0008 */
[----:B------:R-:W-:Y:S03]  /*2410*/  BSSY B1, `(.L_x_36) ;  /* 0x0000012000017945 */ /* 0x000fe60003800000 */
[----:B------:R-:W-:Y:S02]  /*2420*/  IMAD.IADD R7, R111, 0x1, R7 ;  /* 0x000000016f077824 */ /* 0x000fe400078e0207 */
[----:B------:R-:W-:Y:S01]  /*2430*/  IMAD.WIDE.U32 R20, R101, R110, R6 ;  /* 0x0000006e65147225 */ /* 0x000fe200078e0006 */
[----:B0-----:R-:W-:-:S03]  /*2440*/  SHF.L.U64.HI R15, R112, 0x3, R113 ;  /* 0x00000003700f7819 */ /* 0x001fc60000010271 */
[----:B------:R-:W-:Y:S01]  /*2450*/  IMAD.IADD R7, R107, 0x1, R21 ;  /* 0x000000016b077824 */ /* 0x000fe200078e0215 */
[----:B------:R-:W-:Y:S01]  /*2460*/  LEA R6, P4, R20, R114, 0x1 ;  /* 0x0000007214067211 */ /* 0x000fe200078808ff */
[----:B------:R-:W-:-:S03]  /*2470*/  IMAD.SHL.U32 R14, R112, 0x8, RZ ;  /* 0x00000008700e7824 */ /* 0x000fc600078e00ff */
[----:B------:R-:W-:Y:S01]  /*2480*/  LEA.HI.X R7, R20, R115, R7, 0x1, P4 ;  /* 0x0000007314077211 */ /* 0x000fe200020f0c07 */
[----:B--2---:R-:W-:-:S05]  /*2490*/  HADD2.F32 R11, -RZ, R5.H0_H0 ;  /* 0x20000005ff0b7230 */ /* 0x004fca0000004100 */
[----:B------:R-:W-:-:S04]  /*24a0*/  FMUL R11, R11, R90 ;  /* 0x0000005a0b0b7220 */ /* 0x000fc80000400000 */
[----:B------:R-:W-:Y:S01]  /*24b0*/  FFMA R24, R24, R23, R11 ;  /* 0x0000001718187223 */ /* 0x000fe2000000000b */
[----:B------:R-:W-:Y:S02]  /*24c0*/  LEA.HI.X R11, R106, UR5, R103, 0x1, P0 ;  /* 0x000000056a0b7c11 */ /* 0x000fe400080f0c67 */
[----:B------:R-:W-:Y:S02]  /*24d0*/  ISETP.GT.AND P0, PT, R4, 0x1, PT ;  /* 0x000000010400780c */ /* 0x000fe40003f04270 */
[----:B------:R-:W-:Y:S02]  /*24e0*/  F2FP.F16.F32.PACK_AB R24, RZ, R24 ;  /* 0x00000018ff18723e */ /* 0x000fe400000000ff */
[----:B------:R-:W-:-:S03]  /*24f0*/  ISETP.GT.AND P3, PT, R3, RZ, P0 ;  /* 0x000000ff0300720c */ /* 0x000fc60000764270 */
[----:B------:R0:W-:Y:S10]  /*2500*/  @P1 STG.E.U16 desc[UR38][R10.64], R24 ;  /* 0x000000180a001986 */ /* 0x0001f4000c101526 */
[----:B------:R-:W-:Y:S05]  /*2510*/  @!P3 BRA `(.L_x_37) ;  /* 0x000000000004b947 */ /* 0x000fea0003800000 */
[----:B------:R1:W5:Y:S02]  /*2520*/  LDG.E.LTC128B.U16 R5, desc[UR38][R6.64+0x2] ;  /* 0x0000022606057981 */ /* 0x000364000c1e1520 */
.L_x_37:
[----:B------:R-:W-:Y:S05]  /*2530*/  BSYNC B1 ;  /* 0x0000000000017941 */ /* 0x000fea0003800000 */
.L_x_36:
[----:B-----5:R-:W-:Y:S01]  /*2540*/  HADD2.F32 R103, -RZ, R5.H0_H0 ;  /* 0x20000005ff677230 */ /* 0x020fe20000004100 */
[----:B------:R-:W-:Y:S01]  /*2550*/  ISETP.GT.AND P2, PT, R3, 0x8, P2 ;  /* 0x000000080300780c */ /* 0x000fe20001744270 */
[----:B------:R-:W-:Y:S01]  /*2560*/  IMAD.WIDE.U32 R20, R104, R112, R14 ;  /* 0x0000007068147225 */ /* 0x000fe200078e000e */
[----:B0-----:R-:W-:-:S03]  /*2570*/  PRMT R24, R5, 0x7610, R24 ;  /* 0x0000761005187816 */ /* 0x001fc60000000018 */
[----:B------:R-:W-:Y:S01]  /*2580*/  FMUL R12, R103, R90 ;  /* 0x0000005a670c7220 */ /* 0x000fe20000400000 */
[----:B------:R-:W-:Y:S01]  /*2590*/  IMAD.IADD R111, R111, 0x1, R21 ;  /* 0x000000016f6f7824 */ /* 0x000fe200078e0215 */
[----:B------:R-:W-:Y:S02]  /*25a0*/  IADD3 R108, P1, R108, R20, RZ ;  /* 0x000000146c6c7210 */ /* 0x000fe40007f3e0ff */
[----:B------:R-:W-:-:S03]  /*25b0*/  FFMA R12, R25, R23, R12 ;  /* 0x00000017190c7223 */ /* 0x000fc6000000000c */
[----:B------:R-:W-:Y:S01]  /*25c0*/  IMAD.X R13, R111, 0x1, R13, P1 ;  /* 0x000000016f0d7824 */ /* 0x000fe200008e060d */
[C---:B------:R-:W-:Y:S02]  /*25d0*/  LEA R14, P1, R108.reuse, R114, 0x1 ;  /* 0x000000726c0e7211 */ /* 0x040fe400078208ff */
[----:B------:R-:W-:Y:S02]  /*25e0*/  F2FP.F16.F32.PACK_AB R12, RZ, R12 ;  /* 0x0000000cff0c723e */ /* 0x000fe400000000ff */
[----:B------:R-:W-:Y:S02]  /*25f0*/  LEA.HI.X R15, R108, R115, R13, 0x1, P1 ;  /* 0x000000736c0f7211 */ /* 0x000fe400008f0c0d */
[----:B------:R-:W-:-:S05]  /*2600*/  PRMT R21, R12, 0x7610, R21 ;  /* 0x000076100c157816 */ /* 0x000fca0000000015 */
[----:B------:R0:W-:Y:S04]  /*2610*/  @P3 STG.E.U16 desc[UR38][R10.64+0x2], R21 ;  /* 0x000002150a003986 */ /* 0x0001e8000c101526 */
[----:B------:R-:W2:Y:S01]  /*2620*/  @P2 LDG.E.LTC128B.U16 R24, desc[UR38][R14.64] ;  /* 0x000000260e182981 */ /* 0x000ea2000c1e1520 */
[----:B------:R-:W-:Y:S01]  /*2630*/  IADD3 R20, P1, R8, R20, RZ ;  /* 0x0000001408147210 */ /* 0x000fe20007f3e0ff */
[----:B------:R-:W-:Y:S01]  /*2640*/  BSSY B1, `(.L_x_38) ;  /* 0x0000011000017945 */ /* 0x000fe20003800000 */
[----:B------:R-:W-:Y:S02]  /*2650*/  SHF.L.U64.HI R13, R91, 0x1, R92 ;  /* 0x000000015b0d7819 */ /* 0x000fe4000001025c */
[----:B------:R-:W-:Y:S01]  /*2660*/  ISETP.GT.AND P0, PT, R3, 0x8, P0 ;  /* 0x000000080300780c */ /* 0x000fe20000704270 */
[----:B0-----:R-:W-:Y:S01]  /*2670*/  IMAD.X R21, R9, 0x1, R111, P1 ;  /* 0x0000000109157824 */ /* 0x001fe200008e066f */
[----:B------:R-:W-:Y:S01]  /*2680*/  LEA R12, P1, R91, R10, 0x1 ;  /* 0x0000000a5b0c7211 */ /* 0x000fe200078208ff */
[----:B------:R-:W-:-:S04]  /*2690*/  IMAD.WIDE.U32 R20, R101, R110, R20 ;  /* 0x0000006e65147225 */ /* 0x000fc800078e0014 */
[----:B------:R-:W-:Y:S01]  /*26a0*/  IMAD.X R13, R13, 0x1, R11, P1 ;  /* 0x000000010d0d7824 */ /* 0x000fe200008e060b */
[----:B------:R-:W-:Y:S01]  /*26b0*/  LEA R8, P3, R20, R114, 0x1 ;  /* 0x0000007214087211 */ /* 0x000fe200078608ff */
[----:B------:R-:W-:-:S05]  /*26c0*/  IMAD.IADD R9, R107, 0x1, R21 ;  /* 0x000000016b097824 */ /* 0x000fca00078e0215 */
[----:B------:R-:W-:Y:S01]  /*26d0*/  LEA.HI.X R9, R20, R115, R9, 0x1, P3 ;  /* 0x0000007314097211 */ /* 0x000fe200018f0c09 */
[----:B--2---:R-:W-:-:S05]  /*26e0*/  HADD2.F32 R5, -RZ, R24.H0_H0 ;  /* 0x20000018ff057230 */ /* 0x004fca0000004100 */
[----:B------:R-:W-:-:S04]  /*26f0*/  FMUL R5, R5, R90 ;  /* 0x0000005a05057220 */ /* 0x000fc80000400000 */
[----:B------:R-:W-:-:S05]  /*2700*/  FFMA R5, R26, R23, R5 ;  /* 0x000000171a057223 */ /* 0x000fca0000000005 */
[----:B------:R-:W-:-:S05]  /*2710*/  F2FP.F16.F32.PACK_AB R5, RZ, R5 ;  /* 0x00000005ff05723e */ /* 0x000fca00000000ff */
[----:B------:R0:W-:Y:S01]  /*2720*/  @P2 STG.E.U16 desc[UR38][R12.64], R5 ;  /* 0x000000050c002986 */ /* 0x0001e2000c101526 */
[----:B------:R-:W-:Y:S05]  /*2730*/  @!P0 BRA `(.L_x_39) ;  /* 0x0000000000048947 */ /* 0x000fea0003800000 */
[----:B------:R2:W5:Y:S02]  /*2740*/  LDG.E.LTC128B.U16 R24, desc[UR38][R8.64+0x2] ;  /* 0x0000022608187981 */ /* 0x000564000c1e1520 */
.L_x_39:
[----:B------:R-:W-:Y:S05]  /*2750*/  BSYNC B1 ;  /* 0x0000000000017941 */ /* 0x000fea0003800000 */
.L_x_38:
[----:B0----5:R-:W-:Y:S01]  /*2760*/  HADD2.F32 R5, -RZ, R24.H0_H0 ;  /* 0x20000018ff057230 */ /* 0x021fe20000004100 */
[----:B------:R-:W-:Y:S01]  /*2770*/  ISETP.GT.AND P1, PT, R4, 0x8, PT ;  /* 0x000000080400780c */ /* 0x000fe20003f24270 */
[----:B------:R-:W-:Y:S03]  /*2780*/  BSSY B1, `(.L_x_40) ;  /* 0x0000008000017945 */ /* 0x000fe60003800000 */
[----:B------:R-:W-:Y:S01]  /*2790*/  FMUL R14, R5, R90 ;  /* 0x0000005a050e7220 */ /* 0x000fe20000400000 */
[----:B------:R-:W-:-:S03]  /*27a0*/  ISETP.GT.AND P2, PT, R3, RZ, P1 ;  /* 0x000000ff0300720c */ /* 0x000fc60000f44270 */
[----:B------:R-:W-:-:S05]  /*27b0*/  FFMA R14, R27, R23, R14 ;  /* 0x000000171b0e7223 */ /* 0x000fca000000000e */
[----:B------:R-:W-:-:S05]  /*27c0*/  F2FP.F16.F32.PACK_AB R14, RZ, R14 ;  /* 0x0000000eff0e723e */ /* 0x000fca00000000ff */
[----:B------:R0:W-:Y:S01]  /*27d0*/  @P0 STG.E.U16 desc[UR38][R12.64+0x2], R14 ;  /* 0x0000020e0c000986 */ /* 0x0001e2000c101526 */
[----:B------:R-:W-:Y:S05]  /*27e0*/  @!P2 BRA `(.L_x_41) ;  /* 0x000000000004a947 */ /* 0x000fea0003800000 */
[----:B------:R3:W5:Y:S02]  /*27f0*/  LDG.E.LTC128B.U16 R24, desc[UR38][R6.64+0x10] ;  /* 0x0000102606187981 */ /* 0x000764000c1e1520 */
.L_x_41:
[----:B------:R-:W-:Y:S05]  /*2800*/  BSYNC B1 ;  /* 0x0000000000017941 */ /* 0x000fea0003800000 */
.L_x_40:
[----:B-----5:R-:W-:Y:S01]  /*2810*/  HADD2.F32 R5, -RZ, R24.H0_H0 ;  /* 0x20000018ff057230 */ /* 0x020fe20000004100 */
        /* <DEDUP_REMOVED lines=9> */
.L_x_43:
[----:B------:R-:W-:Y:S05]  /*28b0*/  BSYNC B1 ;  /* 0x0000000000017941 */ /* 0x000fea0003800000 */
.L_x_42:
[----:B----45:R-:W-:Y:S01]  /*28c0*/  HADD2.F32 R5, -RZ, R24.H0_H0 ;  /* 0x20000018ff057230 */ /* 0x030fe20000004100 */
[----:B------:R-:W-:Y:S01]  /*28d0*/  ISETP.GT.AND P1, PT, R3, 0x8, P1 ;  /* 0x000000080300780c */ /* 0x000fe20000f24270 */
[----:B------:R-:W-:Y:S03]  /*28e0*/  BSSY B1, `(.L_x_44) ;  /* 0x0000007000017945 */ /* 0x000fe60003800000 */
[----:B0-----:R-:W-:-:S04]  /*28f0*/  FMUL R14, R5, R90 ;  /* 0x0000005a050e7220 */ /* 0x001fc80000400000 */
[----:B------:R-:W-:-:S05]  /*2900*/  FFMA R14, R29, R23, R14 ;  /* 0x000000171d0e7223 */ /* 0x000fca000000000e */
[----:B------:R-:W-:-:S05]  /*2910*/  F2FP.F16.F32.PACK_AB R14, RZ, R14 ;  /* 0x0000000eff0e723e */ /* 0x000fca00000000ff */
[----:B------:R0:W-:Y:S01]  /*2920*/  @P3 STG.E.U16 desc[UR38][R10.64+0x12], R14 ;  /* 0x0000120e0a003986 */ /* 0x0001e2000c101526 */
[----:B------:R-:W-:Y:S05]  /*2930*/  @!P1 BRA `(.L_x_45) ;  /* 0x0000000000049947 */ /* 0x000fea0003800000 */
[----:B------:R4:W5:Y:S02]  /*2940*/  LDG.E.LTC128B.U16 R24, desc[UR38][R8.64+0x10] ;  /* 0x0000102608187981 */ /* 0x000964000c1e1520 */
.L_x_45:
[----:B------:R-:W-:Y:S05]  /*2950*/  BSYNC B1 ;  /* 0x0000000000017941 */ /* 0x000fea0003800000 */
.L_x_44:
[----:B-----5:R-:W-:Y:S01]  /*2960*/  HADD2.F32 R5, -RZ, R24.H0_H0 ;  /* 0x20000018ff057230 */ /* 0x020fe20000004100 */
[----:B------:R-:W-:Y:S01]  /*2970*/  ISETP.GT.AND P0, PT, R3, 0x8, P0 ;  /* 0x000000080300780c */ /* 0x000fe20000704270 */
[----:B------:R-:W-:Y:S03]  /*2980*/  BSSY B1, `(.L_x_46) ;  /* 0x0000007000017945 */ /* 0x000fe60003800000 */
[----:B------:R-:W-:-:S04]  /*2990*/  FMUL R5, R5, R90 ;  /* 0x0000005a05057220 */ /* 0x000fc80000400000 */
[----:B------:R-:W-:-:S05]  /*29a0*/  FFMA R5, R30, R23, R5 ;  /* 0x000000171e057223 */ /* 0x000fca0000000005 */
[----:B------:R-:W-:-:S05]  /*29b0*/  F2FP.F16.F32.PACK_AB R5, RZ, R5 ;  /* 0x00000005ff05723e */ /* 0x000fca00000000ff */
[----:B------:R0:W-:Y:S01]  /*29c0*/  @P1 STG.E.U16 desc[UR38][R12.64+0x10], R5 ;  /* 0x000010050c001986 */ /* 0x0001e2000c101526 */
[----:B------:R-:W-:Y:S05]  /*29d0*/  @!P0 BRA `(.L_x_47) ;  /* 0x0000000000048947 */ /* 0x000fea0003800000 */
[----:B------:R0:W5:Y:S02]  /*29e0*/  LDG.E.LTC128B.U16 R24, desc[UR38][R8.64+0x12] ;  /* 0x0000122608187981 */ /* 0x000164000c1e1520 */
.L_x_47:
[----:B------:R-:W-:Y:S05]  /*29f0*/  BSYNC B1 ;  /* 0x0000000000017941 */ /* 0x000fea0003800000 */
.L_x_46:
        /* <DEDUP_REMOVED lines=10> */
.L_x_49:
[----:B------:R-:W-:Y:S05]  /*2aa0*/  BSYNC B1 ;  /* 0x0000000000017941 */ /* 0x000fea0003800000 */
.L_x_48:
        /* <DEDUP_REMOVED lines=10> */
.L_x_51:
[----:B------:R-:W-:Y:S05]  /*2b50*/  BSYNC B1 ;  /* 0x0000000000017941 */ /* 0x000fea0003800000 */
.L_x_50:
[----:B0----5:R-:W-:Y:S01]  /*2b60*/  HADD2.F32 R5, -RZ, R24.H0_H0 ;  /* 0x20000018ff057230 */ /* 0x021fe20000004100 */
        /* <DEDUP_REMOVED lines=8> */
.L_x_53:
[----:B------:R-:W-:Y:S05]  /*2bf0*/  BSYNC B1 ;  /* 0x0000000000017941 */ /* 0x000fea0003800000 */
.L_x_52:
        /* <DEDUP_REMOVED lines=9> */
.L_x_55:
[----:B------:R-:W-:Y:S05]  /*2c90*/  BSYNC B1 ;  /* 0x0000000000017941 */ /* 0x000fea0003800000 */
.L_x_54:
        /* <DEDUP_REMOVED lines=10> */
.L_x_57:
[----:B------:R-:W-:Y:S05]  /*2d40*/  BSYNC B1 ;  /* 0x0000000000017941 */ /* 0x000fea0003800000 */
.L_x_56:
        /* <DEDUP_REMOVED lines=10> */
.L_x_59:
[----:B------:R-:W-:Y:S05]  /*2df0*/  BSYNC B1 ;  /* 0x0000000000017941 */ /* 0x000fea0003800000 */
.L_x_58:
        /* <DEDUP_REMOVED lines=9> */
.L_x_61:
[----:B------:R-:W-:Y:S05]  /*2e90*/  BSYNC B1 ;  /* 0x0000000000017941 */ /* 0x000fea0003800000 */
.L_x_60:
        /* <DEDUP_REMOVED lines=9> */
.L_x_63:
[----:B------:R-:W-:Y:S05]  /*2f30*/  BSYNC B1 ;  /* 0x0000000000017941 */ /* 0x000fea0003800000 */
.L_x_62:
        /* <DEDUP_REMOVED lines=10> */
.L_x_65:
[----:B------:R-:W-:Y:S05]  /*2fe0*/  BSYNC B1 ;  /* 0x0000000000017941 */ /* 0x000fea0003800000 */
.L_x_64:
        /* <DEDUP_REMOVED lines=10> */
.L_x_67:
[----:B------:R-:W-:Y:S05]  /*3090*/  BSYNC B1 ;  /* 0x0000000000017941 */ /* 0x000fea0003800000 */
.L_x_66:
        /* <DEDUP_REMOVED lines=9> */
.L_x_69:
[----:B------:R-:W-:Y:S05]  /*3130*/  BSYNC B1 ;  /* 0x0000000000017941 */ /* 0x000fea0003800000 */
.L_x_68:
        /* <DEDUP_REMOVED lines=9> */
.L_x_71:
[----:B------:R-:W-:Y:S05]  /*31d0*/  BSYNC B1 ;  /* 0x0000000000017941 */ /* 0x000fea0003800000 */
.L_x_70:
        /* <DEDUP_REMOVED lines=10> */
.L_x_73:
[----:B------:R-:W-:Y:S05]  /*3280*/  BSYNC B1 ;  /* 0x0000000000017941 */ /* 0x000fea0003800000 */
.L_x_72:
        /* <DEDUP_REMOVED lines=10> */
.L_x_75:
[----:B------:R-:W-:Y:S05]  /*3330*/  BSYNC B1 ;  /* 0x0000000000017941 */ /* 0x000fea0003800000 */
.L_x_74:
        /* <DEDUP_REMOVED lines=9> */
.L_x_77:
[----:B------:R-:W-:Y:S05]  /*33d0*/  BSYNC B1 ;  /* 0x0000000000017941 */ /* 0x000fea0003800000 */
.L_x_76:
        /* <DEDUP_REMOVED lines=9> */
.L_x_79:
[----:B------:R-:W-:Y:S05]  /*3470*/  BSYNC B1 ;  /* 0x0000000000017941 */ /* 0x000fea0003800000 */
.L_x_78:
        /* <DEDUP_REMOVED lines=10> */
.L_x_81:
[----:B------:R-:W-:Y:S05]  /*3520*/  BSYNC B1 ;  /* 0x0000000000017941 */ /* 0x000fea0003800000 */
.L_x_80:
        /* <DEDUP_REMOVED lines=10> */
.L_x_83:
[----:B------:R-:W-:Y:S05]  /*35d0*/  BSYNC B1 ;  /* 0x0000000000017941 */ /* 0x000fea0003800000 */
.L_x_82:
        /* <DEDUP_REMOVED lines=9> */
.L_x_85:
[----:B------:R-:W-:Y:S05]  /*3670*/  BSYNC B1 ;  /* 0x0000000000017941 */ /* 0x000fea0003800000 */
.L_x_84:
        /* <DEDUP_REMOVED lines=9> */
.L_x_87:
[----:B------:R-:W-:Y:S05]  /*3710*/  BSYNC B1 ;  /* 0x0000000000017941 */ /* 0x000fea0003800000 */
.L_x_86:
        /* <DEDUP_REMOVED lines=10> */
.L_x_89:
[----:B------:R-:W-:Y:S05]  /*37c0*/  BSYNC B1 ;  /* 0x0000000000017941 */ /* 0x000fea0003800000 */
.L_x_88:
        /* <DEDUP_REMOVED lines=10> */
.L_x_91:
[----:B------:R-:W-:Y:S05]  /*3870*/  BSYNC B1 ;  /* 0x0000000000017941 */ /* 0x000fea0003800000 */
.L_x_90:
        /* <DEDUP_REMOVED lines=9> */
.L_x_93:
[----:B------:R-:W-:Y:S05]  /*3910*/  BSYNC B1 ;  /* 0x0000000000017941 */ /* 0x000fea0003800000 */
.L_x_92:
        /* <DEDUP_REMOVED lines=9> */
.L_x_95:
[----:B------:R-:W-:Y:S05]  /*39b0*/  BSYNC B1 ;  /* 0x0000000000017941 */ /* 0x000fea0003800000 */
.L_x_94:
        /* <DEDUP_REMOVED lines=10> */
.L_x_97:
[----:B------:R-:W-:Y:S05]  /*3a60*/  BSYNC B1 ;  /* 0x0000000000017941 */ /* 0x000fea0003800000 */
.L_x_96:
        /* <DEDUP_REMOVED lines=10> */
.L_x_99:
[----:B------:R-:W-:Y:S05]  /*3b10*/  BSYNC B1 ;  /* 0x0000000000017941 */ /* 0x000fea0003800000 */
.L_x_98:
        /* <DEDUP_REMOVED lines=9> */
.L_x_101:
[----:B------:R-:W-:Y:S05]  /*3bb0*/  BSYNC B1 ;  /* 0x0000000000017941 */ /* 0x000fea0003800000 */
.L_x_100:
        /* <DEDUP_REMOVED lines=9> */
.L_x_103:
[----:B------:R-:W-:Y:S05]  /*3c50*/  BSYNC B1 ;  /* 0x0000000000017941 */ /* 0x000fea0003800000 */
.L_x_102:
        /* <DEDUP_REMOVED lines=10> */
.L_x_105:
[----:B------:R-:W-:Y:S05]  /*3d00*/  BSYNC B1 ;  /* 0x0000000000017941 */ /* 0x000fea0003800000 */
.L_x_104:
        /* <DEDUP_REMOVED lines=10> */
.L_x_107:
[----:B------:R-:W-:Y:S05]  /*3db0*/  BSYNC B1 ;  /* 0x0000000000017941 */ /* 0x000fea0003800000 */
.L_x_106:
        /* <DEDUP_REMOVED lines=9> */
.L_x_109:
[----:B------:R-:W-:Y:S05]  /*3e50*/  BSYNC B1 ;  /* 0x0000000000017941 */ /* 0x000fea0003800000 */
.L_x_108:
        /* <DEDUP_REMOVED lines=9> */
.L_x_111:
[----:B------:R-:W-:Y:S05]  /*3ef0*/  BSYNC B1 ;  /* 0x0000000000017941 */ /* 0x000fea0003800000 */
.L_x_110:
        /* <DEDUP_REMOVED lines=10> */
.L_x_113:
[----:B------:R-:W-:Y:S05]  /*3fa0*/  BSYNC B1 ;  /* 0x0000000000017941 */ /* 0x000fea0003800000 */
.L_x_112:
        /* <DEDUP_REMOVED lines=10> */
.L_x_115:
[----:B------:R-:W-:Y:S05]  /*4050*/  BSYNC B1 ;  /* 0x0000000000017941 */ /* 0x000fea0003800000 */
.L_x_114:
        /* <DEDUP_REMOVED lines=9> */
.L_x_117:
[----:B------:R-:W-:Y:S05]  /*40f0*/  BSYNC B1 ;  /* 0x0000000000017941 */ /* 0x000fea0003800000 */
.L_x_116:
        /* <DEDUP_REMOVED lines=9> */
.L_x_119:
[----:B------:R-:W-:Y:S05]  /*4190*/  BSYNC B1 ;  /* 0x0000000000017941 */ /* 0x000fea0003800000 */
.L_x_118:
        /* <DEDUP_REMOVED lines=10> */
.L_x_121:
[----:B------:R-:W-:Y:S05]  /*4240*/  BSYNC B1 ;  /* 0x0000000000017941 */ /* 0x000fea0003800000 */
.L_x_120:
        /* <DEDUP_REMOVED lines=10> */
.L_x_123:
[----:B------:R-:W-:Y:S05]  /*42f0*/  BSYNC B1 ;  /* 0x0000000000017941 */ /* 0x000fea0003800000 */
.L_x_122:
        /* <DEDUP_REMOVED lines=9> */
.L_x_125:
[----:B------:R-:W-:Y:S05]  /*4390*/  BSYNC B1 ;  /* 0x0000000000017941 */ /* 0x000fea0003800000 */
.L_x_124:
        /* <DEDUP_REMOVED lines=9> */
.L_x_127:
[----:B------:R-:W-:Y:S05]  /*4430*/  BSYNC B1 ;  /* 0x0000000000017941 */ /* 0x000fea0003800000 */
.L_x_126:
        /* <DEDUP_REMOVED lines=10> */
.L_x_129:
[----:B------:R-:W-:Y:S05]  /*44e0*/  BSYNC B1 ;  /* 0x0000000000017941 */ /* 0x000fea0003800000 */
.L_x_128:
        /* <DEDUP_REMOVED lines=10> */
.L_x_131:
[----:B------:R-:W-:Y:S05]  /*4590*/  BSYNC B1 ;  /* 0x0000000000017941 */ /* 0x000fea0003800000 */
.L_x_130:
        /* <DEDUP_REMOVED lines=9> */
.L_x_133:
[----:B------:R-:W-:Y:S05]  /*4630*/  BSYNC B1 ;  /* 0x0000000000017941 */ /* 0x000fea0003800000 */
.L_x_132:
        /* <DEDUP_REMOVED lines=9> */
.L_x_135:
[----:B------:R-:W-:Y:S05]  /*46d0*/  BSYNC B1 ;  /* 0x0000000000017941 */ /* 0x000fea0003800000 */
.L_x_134:
        /* <DEDUP_REMOVED lines=10> */
.L_x_137:
[----:B------:R-:W-:Y:S05]  /*4780*/  BSYNC B1 ;  /* 0x0000000000017941 */ /* 0x000fea0003800000 */
.L_x_136:
        /* <DEDUP_REMOVED lines=10> */
.L_x_139:
[----:B------:R-:W-:Y:S05]  /*4830*/  BSYNC B1 ;  /* 0x0000000000017941 */ /* 0x000fea0003800000 */
.L_x_138:
        /* <DEDUP_REMOVED lines=9> */
.L_x_141:
[----:B------:R-:W-:Y:S05]  /*48d0*/  BSYNC B1 ;  /* 0x0000000000017941 */ /* 0x000fea0003800000 */
.L_x_140:
        /* <DEDUP_REMOVED lines=9> */
.L_x_143:
[----:B------:R-:W-:Y:S05]  /*4970*/  BSYNC B1 ;  /* 0x0000000000017941 */ /* 0x000fea0003800000 */
.L_x_142:
        /* <DEDUP_REMOVED lines=10> */
.L_x_145:
[----:B------:R-:W-:Y:S05]  /*4a20*/  BSYNC B1 ;  /* 0x0000000000017941 */ /* 0x000fea0003800000 */
.L_x_144:
        /* <DEDUP_REMOVED lines=10> */
.L_x_147:
[----:B------:R-:W-:Y:S05]  /*4ad0*/  BSYNC B1 ;  /* 0x0000000000017941 */ /* 0x000fea0003800000 */
.L_x_146:
        /* <DEDUP_REMOVED lines=9> */
.L_x_149:
[----:B------:R-:W-:Y:S05]  /*4b70*/  BSYNC B1 ;  /* 0x0000000000017941 */ /* 0x000fea0003800000 */
.L_x_148:
        /* <DEDUP_REMOVED lines=9> */
.L_x_151:
[----:B------:R-:W-:Y:S05]  /*4c10*/  BSYNC B1 ;  /* 0x0000000000017941 */ /* 0x000fea0003800000 */
.L_x_150:
        /* <DEDUP_REMOVED lines=10> */
.L_x_153:
[----:B------:R-:W-:Y:S05]  /*4cc0*/  BSYNC B1 ;  /* 0x0000000000017941 */ /* 0x000fea0003800000 */
.L_x_152:
[----:B-----5:R-:W-:Y:S01]  /*4cd0*/  HADD2.F32 R5, -RZ, R24.H0_H0 ;  /* 0x20000018ff057230 */ /* 0x020fe20000004100 */
[----:B------:R-:W-:Y:S01]  /*4ce0*/  ISETP.GT.AND P0, PT, R4, 0x79, PT ;  /* 0x000000790400780c */ /* 0x000fe20003f04270 */
[----:B------:R-:W-:Y:S01]  /*4cf0*/  @P2 IMAD.MOV.U32 R4, RZ, RZ, R10 ;  /* 0x000000ffff042224 */ /* 0x000fe200078e000a */
[----:B------:R-:W-:Y:S02]  /*4d00*/  BSSY B1, `(.L_x_154) ;  /* 0x000000a000017945 */ /* 0x000fe40003800000 */
[----:B------:R-:W-:Y:S01]  /*4d10*/  FMUL R5, R5, R90 ;  /* 0x0000005a05057220 */ /* 0x000fe20000400000 */
[----:B------:R-:W-:-:S03]  /*4d20*/  ISETP.GT.AND P3, PT, R3, RZ, P0 ;  /* 0x000000ff0300720c */ /* 0x000fc60000764270 */
[----:B------:R-:W-:-:S05]  /*4d30*/  FFMA R5, R84, R23, R5 ;  /* 0x0000001754057223 */ /* 0x000fca0000000005 */
[----:B------:R-:W-:-:S04]  /*4d40*/  F2FP.F16.F32.PACK_AB R5, RZ, R5 ;  /* 0x00000005ff05723e */ /* 0x000fc800000000ff */
[----:B0-----:R-:W-:Y:S01]  /*4d50*/  PRMT R14, R5, 0x7610, R14 ;  /* 0x00007610050e7816 */ /* 0x001fe2000000000e */
[----:B------:R-:W-:-:S05]  /*4d60*/  @P2 IMAD.MOV.U32 R5, RZ, RZ, R11 ;  /* 0x000000ffff052224 */ /* 0x000fca00078e000b */
[----:B------:R0:W-:Y:S01]  /*4d70*/  @P2 STG.E.U16 desc[UR38][R4.64+0xf0], R14 ;  /* 0x0000f00e04002986 */ /* 0x0001e2000c101526 */
[----:B------:R-:W-:Y:S05]  /*4d80*/  @!P3 BRA `(.L_x_155) ;  /* 0x000000000004b947 */ /* 0x000fea0003800000 */
[----:B------:R0:W5:Y:S02]  /*4d90*/  LDG.E.LTC128B.U16 R24, desc[UR38][R6.64+0xf2] ;  /* 0x0000f22606187981 */ /* 0x000164000c1e1520 */
.L_x_155:
[----:B------:R-:W-:Y:S05]  /*4da0*/  BSYNC B1 ;  /* 0x0000000000017941 */ /* 0x000fea0003800000 */
.L_x_154:
        /* <DEDUP_REMOVED lines=9> */
.L_x_157:
[----:B------:R-:W-:Y:S05]  /*4e40*/  BSYNC B1 ;  /* 0x0000000000017941 */ /* 0x000fea0003800000 */
.L_x_156:
[----:B-----5:R-:W-:Y:S01]  /*4e50*/  HADD2.F32 R5, -RZ, R24.H0_H0 ;  /* 0x20000018ff057230 */ /* 0x020fe20000004100 */
[----:B------:R-:W-:Y:S01]  /*4e60*/  ISETP.GT.AND P0, PT, R3, 0x8, P0 ;  /* 0x000000080300780c */ /* 0x000fe20000704270 */
[----:B0-----:R-:W-:Y:S01]  /*4e70*/  @P1 IMAD.MOV.U32 R4, RZ, RZ, R12 ;  /* 0x000000ffff041224 */ /* 0x001fe200078e000c */
[----:B------:R-:W-:Y:S02]  /*4e80*/  BSSY B1, `(.L_x_158) ;  /* 0x0000009000017945 */ /* 0x000fe40003800000 */
[----:B------:R-:W-:-:S04]  /*4e90*/  FMUL R5, R5, R90 ;  /* 0x0000005a05057220 */ /* 0x000fc80000400000 */
[----:B------:R-:W-:-:S05]  /*4ea0*/  FFMA R5, R86, R23, R5 ;  /* 0x0000001756057223 */ /* 0x000fca0000000005 */
[----:B------:R-:W-:-:S04]  /*4eb0*/  F2FP.F16.F32.PACK_AB R5, RZ, R5 ;  /* 0x00000005ff05723e */ /* 0x000fc800000000ff */
[----:B-1-3--:R-:W-:Y:S01]  /*4ec0*/  PRMT R6, R5, 0x7610, R6 ;  /* 0x0000761005067816 */ /* 0x00afe20000000006 */
[----:B------:R-:W-:-:S05]  /*4ed0*/  @P1 IMAD.MOV.U32 R5, RZ, RZ, R13 ;  /* 0x000000ffff051224 */ /* 0x000fca00078e000d */
[----:B------:R0:W-:Y:S01]  /*4ee0*/  @P1 STG.E.U16 desc[UR38][R4.64+0xf0], R6 ;  /* 0x0000f00604001986 */ /* 0x0001e2000c101526 */
[----:B------:R-:W-:Y:S05]  /*4ef0*/  @!P0 BRA `(.L_x_159) ;  /* 0x0000000000048947 */ /* 0x000fea0003800000 */
[----:B------:R1:W5:Y:S02]  /*4f00*/  LDG.E.LTC128B.U16 R24, desc[UR38][R8.64+0xf2] ;  /* 0x0000f22608187981 */ /* 0x000364000c1e1520 */
.L_x_159:
[----:B------:R-:W-:Y:S05]  /*4f10*/  BSYNC B1 ;  /* 0x0000000000017941 */ /* 0x000fea0003800000 */
.L_x_158:
[----:B------:R-:W-:Y:S05]  /*4f20*/  @!P0 BRA `(.L_x_160) ;  /* 0x0000001000e88947 */ /* 0x000fea0003800000 */
[----:B-----5:R-:W-:-:S05]  /*4f30*/  HADD2.F32 R3, -RZ, R24.H0_H0 ;  /* 0x20000018ff037230 */ /* 0x020fca0000004100 */
[----:B0-----:R-:W-:-:S04]  /*4f40*/  FMUL R4, R3, R90 ;  /* 0x0000005a03047220 */ /* 0x001fc80000400000 */
[----:B------:R-:W-:-:S05]  /*4f50*/  FFMA R4, R87, R23, R4 ;  /* 0x0000001757047223 */ /* 0x000fca0000000004 */
[----:B------:R-:W-:-:S05]  /*4f60*/  F2FP.F16.F32.PACK_AB R4, RZ, R4 ;  /* 0x00000004ff04723e */ /* 0x000fca00000000ff */
[----:B------:R3:W-:Y:S01]  /*4f70*/  STG.E.U16 desc[UR38][R12.64+0xf2], R4 ;  /* 0x0000f2040c007986 */ /* 0x0007e2000c101526 */
[----:B------:R-:W-:Y:S05]  /*4f80*/  BRA `(.L_x_160) ;  /* 0x0000001000d07947 */ /* 0x000fea0003800000 */
.L_x_35:
[----:B------:R-:W-:Y:S01]  /*4f90*/  ISETP.GT.AND P3, PT, R4, 0x1, PT ;  /* 0x000000010400780c */ /* 0x000fe20003f64270 */
[----:B------:R-:W-:Y:S01]  /*4fa0*/  ULDC.64 UR4, c[0x0][0x5c0] ;  /* 0x0001700000047ab9 */ /* 0x000fe20000000a00 */
[-C--:B------:R-:W-:Y:S01]  /*4fb0*/  FMUL R24, R24, R23.reuse ;  /* 0x0000001718187220 */ /* 0x080fe20000400000 */
[----:B------:R-:W-:Y:S01]  /*4fc0*/  LEA R6, P4, R106, UR4, 0x1 ;  /* 0x000000046a067c11 */ /* 0x000fe2000f8808ff */
[-C--:B------:R-:W-:Y:S01]  /*4fd0*/  FMUL R25, R25, R23.reuse ;  /* 0x0000001719197220 */ /* 0x080fe20000400000 */
[----:B------:R-:W-:Y:S01]  /*4fe0*/  ISETP.GT.AND P0, PT, R3, RZ, P3 ;  /* 0x000000ff0300720c */ /* 0x000fe20001f04270 */
[-C--:B------:R-:W-:Y:S01]  /*4ff0*/  FMUL R26, R26, R23.reuse ;  /* 0x000000171a1a7220 */ /* 0x080fe20000400000 */
[----:B------:R-:W-:Y:S01]  /*5000*/  F2FP.F16.F32.PACK_AB R24, RZ, R24 ;  /* 0x00000018ff18723e */ /* 0x000fe200000000ff */
[-C--:B------:R-:W-:Y:S01]  /*5010*/  FMUL R27, R27, R23.reuse ;  /* 0x000000171b1b7220 */ /* 0x080fe20000400000 */
[----:B------:R-:W-:Y:S01]  /*5020*/  LEA.HI.X R7, R106, UR5, R103, 0x1, P4 ;  /* 0x000000056a077c11 */ /* 0x000fe2000a0f0c67 */
[----:B------:R-:W-:Y:S01]  /*5030*/  FMUL R28, R28, R23 ;  /* 0x000000171c1c7220 */ /* 0x000fe20000400000 */
[----:B------:R-:W-:Y:S01]  /*5040*/  F2FP.F16.F32.PACK_AB R25, RZ, R25 ;  /* 0x00000019ff19723e */ /* 0x000fe200000000ff */
[-C--:B------:R-:W-:Y:S01]  /*5050*/  FMUL R29, R29, R23.reuse ;  /* 0x000000171d1d7220 */ /* 0x080fe20000400000 */
[----:B------:R-:W-:Y:S01]  /*5060*/  ISETP.GT.AND P2, PT, R3, 0x8, P2 ;  /* 0x000000080300780c */ /* 0x000fe20001744270 */
[----:B------:R-:W-:Y:S01]  /*5070*/  @P1 STG.E.U16 desc[UR38][R6.64], R24 ;  /* 0x0000001806001986 */ /* 0x000fe2000c101526 */
[----:B------:R-:W-:Y:S01]  /*5080*/  ISETP.GT.AND P1, PT, R4, 0x8, PT ;  /* 0x000000080400780c */ /* 0x000fe20003f24270 */
[-C--:B------:R-:W-:Y:S01]  /*5090*/  FMUL R30, R30, R23.reuse ;  /* 0x000000171e1e7220 */ /* 0x080fe20000400000 */
[C---:B------:R-:W-:Y:S01]  /*50a0*/  SHF.L.U64.HI R5, R91.reuse, 0x1, R92 ;  /* 0x000000015b057819 */ /* 0x040fe2000001025c */
[----:B------:R-:W-:Y:S01]  /*50b0*/  @P0 STG.E.U16 desc[UR38][R6.64+0x2], R25 ;  /* 0x0000021906000986 */ /* 0x000fe2000c101526 */
[----:B------:R-:W-:Y:S01]  /*50c0*/  LEA R8, P5, R91, R6, 0x1 ;  /* 0x000000065b087211 */ /* 0x000fe200078a08ff */
[-C--:B------:R-:W-:Y:S01]  /*50d0*/  FMUL R31, R31, R23.reuse ;  /* 0x000000171f1f7220 */ /* 0x080fe20000400000 */
[----:B------:R-:W-:Y:S01]  /*50e0*/  ISETP.GT.AND P3, PT, R3, 0x8, P3 ;  /* 0x000000080300780c */ /* 0x000fe20001f64270 */
[-C--:B------:R-:W-:Y:S01]  /*50f0*/  FMUL R32, R32, R23.reuse ;  /* 0x0000001720207220 */ /* 0x080fe20000400000 */
[----:B------:R-:W-:Y:S01]  /*5100*/  ISETP.GT.AND P0, PT, R4, 0x9, PT ;  /* 0x000000090400780c */ /* 0x000fe20003f04270 */
[----:B------:R-:W-:Y:S01]  /*5110*/  IMAD.X R9, R5, 0x1, R7, P5 ;  /* 0x0000000105097824 */ /* 0x000fe200028e0607 */
[----:B------:R-:W-:Y:S01]  /*5120*/  ISETP.GT.AND P4, PT, R3, RZ, P1 ;  /* 0x000000ff0300720c */ /* 0x000fe20000f84270 */
[-C--:B------:R-:W-:Y:S01]  /*5130*/  FMUL R33, R33, R23.reuse ;  /* 0x0000001721217220 */ /* 0x080fe20000400000 */
[----:B------:R-:W-:Y:S01]  /*5140*/  F2FP.F16.F32.PACK_AB R26, RZ, R26 ;  /* 0x0000001aff1a723e */ /* 0x000fe200000000ff */
[-C--:B------:R-:W-:Y:S01]  /*5150*/  FMUL R34, R34, R23.reuse ;  /* 0x0000001722227220 */ /* 0x080fe20000400000 */
[----:B------:R-:W-:Y:S01]  /*5160*/  ISETP.GT.AND P5, PT, R3, RZ, P0 ;  /* 0x000000ff0300720c */ /* 0x000fe200007a4270 */
[----:B------:R-:W-:Y:S01]  /*5170*/  FMUL R35, R35, R23 ;  /* 0x0000001723237220 */ /* 0x000fe20000400000 */
[----:B------:R-:W-:Y:S01]  /*5180*/  F2FP.F16.F32.PACK_AB R27, RZ, R27 ;  /* 0x0000001bff1b723e */ /* 0x000fe200000000ff */
[----:B------:R-:W-:Y:S01]  /*5190*/  @P2 STG.E.U16 desc[UR38][R8.64], R26 ;  /* 0x0000001a08002986 */ /* 0x000fe2000c101526 */
[----:B------:R-:W-:Y:S01]  /*51a0*/  F2FP.F16.F32.PACK_AB R28, RZ, R28 ;  /* 0x0000001cff1c723e */ /* 0x000fe200000000ff */
[-C--:B------:R-:W-:Y:S01]  /*51b0*/  FMUL R36, R36, R23.reuse ;  /* 0x0000001724247220 */ /* 0x080fe20000400000 */
[----:B------:R-:W-:Y:S01]  /*51c0*/  ISETP.GT.AND P2, PT, R3, 0x8, P1 ;  /* 0x000000080300780c */ /* 0x000fe20000f44270 */
[----:B------:R-:W-:Y:S01]  /*51d0*/  @P3 STG.E.U16 desc[UR38][R8.64+0x2], R27 ;  /* 0x0000021b08003986 */ /* 0x000fe2000c101526 */
[----:B------:R-:W-:Y:S01]  /*51e0*/  ISETP.GT.AND P1, PT, R4, 0x10, PT ;  /* 0x000000100400780c */ /* 0x000fe20003f24270 */
[----:B------:R-:W-:Y:S01]  /*51f0*/  FMUL R37, R37, R23 ;  /* 0x0000001725257220 */ /* 0x000fe20000400000 */
[----:B------:R-:W-:Y:S01]  /*5200*/  F2FP.F16.F32.PACK_AB R29, RZ, R29 ;  /* 0x0000001dff1d723e */ /* 0x000fe200000000ff */
[----:B------:R-:W-:Y:S01]  /*5210*/  @P4 STG.E.U16 desc[UR38][R6.64+0x10], R28 ;  /* 0x0000101c06004986 */ /* 0x000fe2000c101526 */
[C---:B------:R-:W-:Y:S01]  /*5220*/  ISETP.GT.AND P3, PT, R3.reuse, 0x8, P0 ;  /* 0x000000080300780c */ /* 0x040fe20000764270 */
[-C--:B------:R-:W-:Y:S01]  /*5230*/  FMUL R38, R38, R23.reuse ;  /* 0x0000001726267220 */ /* 0x080fe20000400000 */
[----:B------:R-:W-:Y:S01]  /*5240*/  ISETP.GT.AND P0, PT, R4, 0x11, PT ;  /* 0x000000110400780c */ /* 0x000fe20003f04270 */
[----:B------:R-:W-:Y:S01]  /*5250*/  @P5 STG.E.U16 desc[UR38][R6.64+0x12], R29 ;  /* 0x0000121d06005986 */ /* 0x000fe2000c101526 */
        /* <DEDUP_REMOVED lines=161> */
[----:B------:R-:W-:Y:S01]  /*5c70*/  FMUL R87, R87, R23 ;  /* 0x0000001757577220 */ /* 0x000fe20000400000 */
[----:B------:R-:W-:-:S02]  /*5c80*/  F2FP.F16.F32.PACK_AB R62, RZ, R62 ;  /* 0x0000003eff3e723e */ /* 0x000fc400000000ff */
[C---:B------:R-:W-:Y:S02]  /*5c90*/  ISETP.GT.AND P5, PT, R3.reuse, RZ, P0 ;  /* 0x000000ff0300720c */ /* 0x040fe400007a4270 */
[----:B------:R-:W-:Y:S01]  /*5ca0*/  F2FP.F16.F32.PACK_AB R63, RZ, R63 ;  /* 0x0000003fff3f723e */ /* 0x000fe200000000ff */
[----:B------:R-:W-:Y:S01]  /*5cb0*/  @P2 STG.E.U16 desc[UR38][R8.64+0x90], R62 ;  /* 0x0000903e08002986 */ /* 0x000fe2000c101526 */
[----:B------:R-:W-:Y:S02]  /*5cc0*/  F2FP.F16.F32.PACK_AB R64, RZ, R64 ;  /* 0x00000040ff40723e */ /* 0x000fe400000000ff */
[C---:B------:R-:W-:Y:S01]  /*5cd0*/  ISETP.GT.AND P2, PT, R3.reuse, 0x8, P1 ;  /* 0x000000080300780c */ /* 0x040fe20000f44270 */
[----:B------:R-:W-:Y:S01]  /*5ce0*/  @P3 STG.E.U16 desc[UR38][R8.64+0x92], R63 ;  /* 0x0000923f08003986 */ /* 0x000fe2000c101526 */
[----:B------:R-:W-:Y:S02]  /*5cf0*/  ISETP.GT.AND P1, PT, R4, 0x58, PT ;  /* 0x000000580400780c */ /* 0x000fe40003f24270 */
[----:B------:R-:W-:Y:S01]  /*5d00*/  F2FP.F16.F32.PACK_AB R65, RZ, R65 ;  /* 0x00000041ff41723e */ /* 0x000fe200000000ff */
[----:B------:R-:W-:Y:S01]  /*5d10*/  @P4 STG.E.U16 desc[UR38][R6.64+0xa0], R64 ;  /* 0x0000a04006004986 */ /* 0x000fe2000c101526 */
[----:B------:R-:W-:-:S02]  /*5d20*/  ISETP.GT.AND P3, PT, R3, 0x8, P0 ;  /* 0x000000080300780c */ /* 0x000fc40000764270 */
[----:B------:R-:W-:Y:S01]  /*5d30*/  ISETP.GT.AND P0, PT, R4, 0x59, PT ;  /* 0x000000590400780c */ /* 0x000fe20003f04270 */
[----:B------:R-:W-:Y:S01]  /*5d40*/  @P5 STG.E.U16 desc[UR38][R6.64+0xa2], R65 ;  /* 0x0000a24106005986 */ /* 0x000fe2000c101526 */
[C---:B------:R-:W-:Y:S02]  /*5d50*/  ISETP.GT.AND P4, PT, R3.reuse, RZ, P1 ;  /* 0x000000ff0300720c */ /* 0x040fe40000f84270 */
[----:B------:R-:W-:Y:S02]  /*5d60*/  F2FP.F16.F32.PACK_AB R66, RZ, R66 ;  /* 0x00000042ff42723e */ /* 0x000fe400000000ff */
[----:B------:R-:W-:Y:S02]  /*5d70*/  ISETP.GT.AND P5, PT, R3, RZ, P0 ;  /* 0x000000ff0300720c */ /* 0x000fe400007a4270 */
[----:B------:R-:W-:Y:S01]  /*5d80*/  F2FP.F16.F32.PACK_AB R67, RZ, R67 ;  /* 0x00000043ff43723e */ /* 0x000fe200000000ff */
[----:B------:R-:W-:Y:S01]  /*5d90*/  @P2 STG.E.U16 desc[UR38][R8.64+0xa0], R66 ;  /* 0x0000a04208002986 */ /* 0x000fe2000c101526 */
[----:B------:R-:W-:-:S02]  /*5da0*/  F2FP.F16.F32.PACK_AB R68, RZ, R68 ;  /* 0x00000044ff44723e */ /* 0x000fc400000000ff */
[C---:B------:R-:W-:Y:S01]  /*5db0*/  ISETP.GT.AND P2, PT, R3.reuse, 0x8, P1 ;  /* 0x000000080300780c */ /* 0x040fe20000f44270 */
[----:B------:R-:W-:Y:S01]  /*5dc0*/  @P3 STG.E.U16 desc[UR38][R8.64+0xa2], R67 ;  /* 0x0000a24308003986 */ /* 0x000fe2000c101526 */
[C---:B------:R-:W-:Y:S02]  /*5dd0*/  ISETP.GT.AND P1, PT, R4.reuse, 0x60, PT ;  /* 0x000000600400780c */ /* 0x040fe40003f24270 */
[----:B------:R-:W-:Y:S01]  /*5de0*/  F2FP.F16.F32.PACK_AB R69, RZ, R69 ;  /* 0x00000045ff45723e */ /* 0x000fe200000000ff */
[----:B------:R-:W-:Y:S01]  /*5df0*/  @P4 STG.E.U16 desc[UR38][R6.64+0xb0], R68 ;  /* 0x0000b04406004986 */ /* 0x000fe2000c101526 */
[C---:B------:R-:W-:Y:S02]  /*5e00*/  ISETP.GT.AND P3, PT, R3.reuse, 0x8, P0 ;  /* 0x000000080300780c */ /* 0x040fe40000764270 */
[----:B------:R-:W-:Y:S01]  /*5e10*/  ISETP.GT.AND P0, PT, R4, 0x61, PT ;  /* 0x000000610400780c */ /* 0x000fe20003f04270 */
[----:B------:R-:W-:Y:S01]  /*5e20*/  @P5 STG.E.U16 desc[UR38][R6.64+0xb2], R69 ;  /* 0x0000b24506005986 */ /* 0x000fe2000c101526 */
[----:B------:R-:W-:-:S02]  /*5e30*/  ISETP.GT.AND P4, PT, R3, RZ, P1 ;  /* 0x000000ff0300720c */ /* 0x000fc40000f84270 */
[C---:B------:R-:W-:Y:S02]  /*5e40*/  ISETP.GT.AND P5, PT, R3.reuse, RZ, P0 ;  /* 0x000000ff0300720c */ /* 0x040fe400007a4270 */
[----:B------:R-:W-:Y:S02]  /*5e50*/  F2FP.F16.F32.PACK_AB R70, RZ, R70 ;  /* 0x00000046ff46723e */ /* 0x000fe400000000ff */
[----:B------:R-:W-:Y:S02]  /*5e60*/  F2FP.F16.F32.PACK_AB R71, RZ, R71 ;  /* 0x00000047ff47723e */ /* 0x000fe400000000ff */
[----:B------:R-:W-:Y:S01]  /*5e70*/  F2FP.F16.F32.PACK_AB R72, RZ, R72 ;  /* 0x00000048ff48723e */ /* 0x000fe200000000ff */
[----:B------:R-:W-:Y:S01]  /*5e80*/  @P2 STG.E.U16 desc[UR38][R8.64+0xb0], R70 ;  /* 0x0000b04608002986 */ /* 0x000fe2000c101526 */
[----:B------:R-:W-:Y:S02]  /*5e90*/  F2FP.F16.F32.PACK_AB R73, RZ, R73 ;  /* 0x00000049ff49723e */ /* 0x000fe400000000ff */
[C---:B------:R-:W-:Y:S01]  /*5ea0*/  ISETP.GT.AND P1, PT, R3.reuse, 0x8, P1 ;  /* 0x000000080300780c */ /* 0x040fe20000f24270 */
[----:B------:R-:W-:Y:S01]  /*5eb0*/  @P3 STG.E.U16 desc[UR38][R8.64+0xb2], R71 ;  /* 0x0000b24708003986 */ /* 0x000fe2000c101526 */
[----:B------:R-:W-:-:S02]  /*5ec0*/  ISETP.GT.AND P2, PT, R3, 0x8, P0 ;  /* 0x000000080300780c */ /* 0x000fc40000744270 */
[C---:B------:R-:W-:Y:S01]  /*5ed0*/  ISETP.GT.AND P0, PT, R4.reuse, 0x69, PT ;  /* 0x000000690400780c */ /* 0x040fe20003f04270 */
[----:B------:R-:W-:Y:S01]  /*5ee0*/  @P4 STG.E.U16 desc[UR38][R6.64+0xc0], R72 ;  /* 0x0000c04806004986 */ /* 0x000fe2000c101526 */
[----:B------:R-:W-:Y:S02]  /*5ef0*/  ISETP.GT.AND P4, PT, R4, 0x68, PT ;  /* 0x000000680400780c */ /* 0x000fe40003f84270 */
[----:B------:R-:W-:Y:S01]  /*5f00*/  F2FP.F16.F32.PACK_AB R74, RZ, R74 ;  /* 0x0000004aff4a723e */ /* 0x000fe200000000ff */
[----:B------:R-:W-:Y:S01]  /*5f10*/  @P5 STG.E.U16 desc[UR38][R6.64+0xc2], R73 ;  /* 0x0000c24906005986 */ /* 0x000fe2000c101526 */
[C---:B------:R-:W-:Y:S02]  /*5f20*/  ISETP.GT.AND P5, PT, R3.reuse, RZ, P4 ;  /* 0x000000ff0300720c */ /* 0x040fe400027a4270 */
[----:B------:R-:W-:Y:S01]  /*5f30*/  ISETP.GT.AND P3, PT, R3, RZ, P0 ;  /* 0x000000ff0300720c */ /* 0x000fe20000764270 */
[----:B------:R-:W-:Y:S01]  /*5f40*/  @P1 STG.E.U16 desc[UR38][R8.64+0xc0], R74 ;  /* 0x0000c04a08001986 */ /* 0x000fe2000c101526 */
[----:B------:R-:W-:-:S02]  /*5f50*/  F2FP.F16.F32.PACK_AB R75, RZ, R75 ;  /* 0x0000004bff4b723e */ /* 0x000fc400000000ff */
[----:B------:R-:W-:Y:S02]  /*5f60*/  F2FP.F16.F32.PACK_AB R76, RZ, R76 ;  /* 0x0000004cff4c723e */ /* 0x000fe400000000ff */
[C---:B------:R-:W-:Y:S01]  /*5f70*/  ISETP.GT.AND P4, PT, R3.reuse, 0x8, P4 ;  /* 0x000000080300780c */ /* 0x040fe20002784270 */
[----:B------:R-:W-:Y:S01]  /*5f80*/  @P2 STG.E.U16 desc[UR38][R8.64+0xc2], R75 ;  /* 0x0000c24b08002986 */ /* 0x000fe2000c101526 */
[----:B------:R-:W-:Y:S02]  /*5f90*/  F2FP.F16.F32.PACK_AB R77, RZ, R77 ;  /* 0x0000004dff4d723e */ /* 0x000fe400000000ff */
[C---:B------:R-:W-:Y:S01]  /*5fa0*/  ISETP.GT.AND P2, PT, R4.reuse, 0x71, PT ;  /* 0x000000710400780c */ /* 0x040fe20003f44270 */
[----:B------:R-:W-:Y:S01]  /*5fb0*/  @P5 STG.E.U16 desc[UR38][R6.64+0xd0], R76 ;  /* 0x0000d04c06005986 */ /* 0x000fe2000c101526 */
[----:B------:R-:W-:Y:S02]  /*5fc0*/  ISETP.GT.AND P5, PT, R3, 0x8, P0 ;  /* 0x000000080300780c */ /* 0x000fe400007a4270 */
[C---:B------:R-:W-:Y:S01]  /*5fd0*/  ISETP.GT.AND P1, PT, R4.reuse, 0x78, PT ;  /* 0x000000780400780c */ /* 0x040fe20003f24270 */
[----:B------:R-:W-:Y:S01]  /*5fe0*/  @P3 STG.E.U16 desc[UR38][R6.64+0xd2], R77 ;  /* 0x0000d24d06003986 */ /* 0x000fe2000c101526 */
[----:B------:R-:W-:-:S02]  /*5ff0*/  ISETP.GT.AND P3, PT, R4, 0x70, PT ;  /* 0x000000700400780c */ /* 0x000fc40003f64270 */
[----:B------:R-:W-:Y:S01]  /*6000*/  ISETP.GT.AND P0, PT, R4, 0x79, PT ;  /* 0x000000790400780c */ /* 0x000fe20003f04270 */
[----:B------:R-:W-:Y:S01]  /*6010*/  @P4 IMAD.MOV.U32 R4, RZ, RZ, R8 ;  /* 0x000000ffff044224 */ /* 0x000fe200078e0008 */
[----:B------:R-:W-:Y:S01]  /*6020*/  F2FP.F16.F32.PACK_AB R78, RZ, R78 ;  /* 0x0000004eff4e723e */ /* 0x000fe200000000ff */
[----:B------:R-:W-:Y:S01]  /*6030*/  @P4 IMAD.MOV.U32 R5, RZ, RZ, R9 ;  /* 0x000000ffff054224 */ /* 0x000fe200078e0009 */
[----:B------:R-:W-:Y:S02]  /*6040*/  F2FP.F16.F32.PACK_AB R79, RZ, R79 ;  /* 0x0000004fff4f723e */ /* 0x000fe400000000ff */
[----:B------:R-:W-:Y:S02]  /*6050*/  F2FP.F16.F32.PACK_AB R80, RZ, R80 ;  /* 0x00000050ff50723e */ /* 0x000fe400000000ff */
[----:B------:R0:W-:Y:S01]  /*6060*/  @P4 STG.E.U16 desc[UR38][R4.64+0xd0], R78 ;  /* 0x0000d04e04004986 */ /* 0x0001e2000c101526 */
[----:B------:R-:W-:Y:S02]  /*6070*/  ISETP.GT.AND P4, PT, R3, RZ, P2 ;  /* 0x000000ff0300720c */ /* 0x000fe40001784270 */
[----:B------:R-:W-:-:S02]  /*6080*/  F2FP.F16.F32.PACK_AB R81, RZ, R81 ;  /* 0x00000051ff51723e */ /* 0x000fc400000000ff */
[----:B------:R-:W-:Y:S02]  /*6090*/  ISETP.GT.AND P2, PT, R3, 0x8, P2 ;  /* 0x000000080300780c */ /* 0x000fe40001744270 */
[----:B------:R-:W-:Y:S02]  /*60a0*/  F2FP.F16.F32.PACK_AB R82, RZ, R82 ;  /* 0x00000052ff52723e */ /* 0x000fe400000000ff */
[----:B------:R-:W-:Y:S02]  /*60b0*/  F2FP.F16.F32.PACK_AB R83, RZ, R83 ;  /* 0x00000053ff53723e */ /* 0x000fe400000000ff */
[----:B------:R-:W-:Y:S01]  /*60c0*/  F2FP.F16.F32.PACK_AB R84, RZ, R84 ;  /* 0x00000054ff54723e */ /* 0x000fe200000000ff */
[----:B0-----:R-:W-:Y:S01]  /*60d0*/  @P5 IMAD.MOV.U32 R4, RZ, RZ, R8 ;  /* 0x000000ffff045224 */ /* 0x001fe200078e0008 */
[----:B------:R-:W-:Y:S01]  /*60e0*/  F2FP.F16.F32.PACK_AB R85, RZ, R85 ;  /* 0x00000055ff55723e */ /* 0x000fe200000000ff */
[----:B------:R-:W-:Y:S01]  /*60f0*/  @P5 IMAD.MOV.U32 R5, RZ, RZ, R9 ;  /* 0x000000ffff055224 */ /* 0x000fe200078e0009 */
[----:B------:R-:W-:-:S02]  /*6100*/  F2FP.F16.F32.PACK_AB R86, RZ, R86 ;  /* 0x00000056ff56723e */ /* 0x000fc400000000ff */
[----:B------:R-:W-:Y:S02]  /*6110*/  F2FP.F16.F32.PACK_AB R87, RZ, R87 ;  /* 0x00000057ff57723e */ /* 0x000fe400000000ff */
[----:B------:R0:W-:Y:S01]  /*6120*/  @P5 STG.E.U16 desc[UR38][R4.64+0xd2], R79 ;  /* 0x0000d24f04005986 */ /* 0x0001e2000c101526 */
[C---:B------:R-:W-:Y:S02]  /*6130*/  ISETP.GT.AND P5, PT, R3.reuse, RZ, P3 ;  /* 0x000000ff0300720c */ /* 0x040fe40001fa4270 */
[----:B------:R-:W-:-:S11]  /*6140*/  ISETP.GT.AND P3, PT, R3, 0x8, P3 ;  /* 0x000000080300780c */ /* 0x000fd60001f64270 */
[----:B0-----:R-:W-:Y:S02]  /*6150*/  @P5 IMAD.MOV.U32 R4, RZ, RZ, R6 ;  /* 0x000000ffff045224 */ /* 0x001fe400078e0006 */
[----:B------:R-:W-:-:S05]  /*6160*/  @P5 IMAD.MOV.U32 R5, RZ, RZ, R7 ;  /* 0x000000ffff055224 */ /* 0x000fca00078e0007 */
[----:B------:R0:W-:Y:S01]  /*6170*/  @P5 STG.E.U16 desc[UR38][R4.64+0xe0], R80 ;  /* 0x0000e05004005986 */ /* 0x0001e2000c101526 */
[C---:B------:R-:W-:Y:S02]  /*6180*/  ISETP.GT.AND P5, PT, R3.reuse, RZ, P0 ;  /* 0x000000ff0300720c */ /* 0x040fe400007a4270 */
[----:B------:R-:W-:Y:S01]  /*6190*/  ISETP.GT.AND P0, PT, R3, 0x8, P0 ;  /* 0x000000080300780c */ /* 0x000fe20000704270 */
[----:B0-----:R-:W-:Y:S02]  /*61a0*/  @P4 IMAD.MOV.U32 R4, RZ, RZ, R6 ;  /* 0x000000ffff044224 */ /* 0x001fe400078e0006 */
[----:B------:R-:W-:-:S05]  /*61b0*/  @P4 IMAD.MOV.U32 R5, RZ, RZ, R7 ;  /* 0x000000ffff054224 */ /* 0x000fca00078e0007 */
[----:B------:R0:W-:Y:S01]  /*61c0*/  @P4 STG.E.U16 desc[UR38][R4.64+0xe2], R81 ;  /* 0x0000e25104004986 */ /* 0x0001e2000c101526 */
[C---:B------:R-:W-:Y:S02]  /*61d0*/  ISETP.GT.AND P4, PT, R3.reuse, RZ, P1 ;  /* 0x000000ff0300720c */ /* 0x040fe40000f84270 */
[----:B------:R-:W-:Y:S01]  /*61e0*/  ISETP.GT.AND P1, PT, R3, 0x8, P1 ;  /* 0x000000080300780c */ /* 0x000fe20000f24270 */
[----:B0-----:R-:W-:Y:S02]  /*61f0*/  @P3 IMAD.MOV.U32 R4, RZ, RZ, R8 ;  /* 0x000000ffff043224 */ /* 0x001fe400078e0008 */
[----:B------:R-:W-:-:S05]  /*6200*/  @P3 IMAD.MOV.U32 R5, RZ, RZ, R9 ;  /* 0x000000ffff053224 */ /* 0x000fca00078e0009 */
[----:B------:R0:W-:Y:S02]  /*6210*/  @P3 STG.E.U16 desc[UR38][R4.64+0xe0], R82 ;  /* 0x0000e05204003986 */ /* 0x0001e4000c101526 */
[----:B0-----:R-:W-:Y:S02]  /*6220*/  @P2 IMAD.MOV.U32 R4, RZ, RZ, R8 ;  /* 0x000000ffff042224 */ /* 0x001fe400078e0008 */
[----:B------:R-:W-:-:S05]  /*6230*/  @P2 IMAD.MOV.U32 R5, RZ, RZ, R9 ;  /* 0x000000ffff052224 */ /* 0x000fca00078e0009 */
[----:B------:R0:W-:Y:S02]  /*6240*/  @P2 STG.E.U16 desc[UR38][R4.64+0xe2], R83 ;  /* 0x0000e25304002986 */ /* 0x0001e4000c101526 */
[----:B0-----:R-:W-:Y:S02]  /*6250*/  @P4 IMAD.MOV.U32 R4, RZ, RZ, R6 ;  /* 0x000000ffff044224 */ /* 0x001fe400078e0006 */
[----:B------:R-:W-:-:S05]  /*6260*/  @P4 IMAD.MOV.U32 R5, RZ, RZ, R7 ;  /* 0x000000ffff054224 */ /* 0x000fca00078e0007 */
[----:B------:R0:W-:Y:S04]  /*6270*/  @P4 STG.E.U16 desc[UR38][R4.64+0xf0], R84 ;  /* 0x0000f05404004986 */ /* 0x0001e8000c101526 */
[----:B------:R1:W-:Y:S01]  /*6280*/  @P5 STG.E.U16 desc[UR38][R6.64+0xf2], R85 ;  /* 0x0000f25506005986 */ /* 0x0003e2000c101526 */
[----:B0-----:R-:W-:Y:S02]  /*6290*/  @P1 IMAD.MOV.U32 R4, RZ, RZ, R8 ;  /* 0x000000ffff041224 */ /* 0x001fe400078e0008 */
[----:B------:R-:W-:-:S05]  /*62a0*/  @P1 IMAD.MOV.U32 R5, RZ, RZ, R9 ;  /* 0x000000ffff051224 */ /* 0x000fca00078e0009 */
[----:B------:R1:W-:Y:S04]  /*62b0*/  @P1 STG.E.U16 desc[UR38][R4.64+0xf0], R86 ;  /* 0x0000f05604001986 */ /* 0x0003e8000c101526 */
[----:B------:R1:W-:Y:S02]  /*62c0*/  @P0 STG.E.U16 desc[UR38][R8.64+0xf2], R87 ;  /* 0x0000f25708000986 */ /* 0x0003e4000c101526 */
.L_x_160:
[----:B------:R-:W-:Y:S05]  /*62d0*/  BSYNC B0 ;  /* 0x0000000000007941 */ /* 0x000fea0003800000 */
.L_x_34:
[----:B------:R-:W-:Y:S01]  /*62e0*/  IADD3 R16, P0, R16, UR36, RZ ;  /* 0x0000002410107c10 */ /* 0x000fe2000ff1e0ff */
[----:B------:R-:W-:Y:S01]  /*62f0*/  ULDC.64 UR4, c[0x0][0x650] ;  /* 0x0001940000047ab9 */ /* 0x000fe20000000a00 */
[----:B------:R-:W-:Y:S01]  /*6300*/  PRMT R3, RZ, 0x7610, R3 ;  /* 0x00007610ff037816 */ /* 0x000fe20000000003 */
[----:B------:R-:W-:Y:S01]  /*6310*/  IMAD.MOV.U32 R100, RZ, RZ, -0x1 ;  /* 0xffffffffff647424 */ /* 0x000fe200078e00ff */
[----:B------:R-:W-:Y:S01]  /*6320*/  IADD3.X R17, R17, UR42, RZ, P0, !PT ;  /* 0x0000002a11117c10 */ /* 0x000fe200087fe4ff */
[----:B------:R-:W-:Y:S01]  /*6330*/  IMAD.MOV.U32 R101, RZ, RZ, -0x1 ;  /* 0xffffffffff657424 */ /* 0x000fe200078e00ff */
[----:B------:R-:W-:-:S04]  /*6340*/  ISETP.GE.U32.AND P0, PT, R16, UR4, PT ;  /* 0x0000000410007c0c */ /* 0x000fc8000bf06070 */
[----:B------:R-:W-:-:S13]  /*6350*/  ISETP.GE.U32.AND.EX P0, PT, R17, UR5, PT, P0 ;  /* 0x0000000511007c0c */ /* 0x000fda000bf06100 */
[----:B------:R-:W-:Y:S05]  /*6360*/  @P0 BRA `(.L_x_161) ;  /* 0x00000004004c0947 */ /* 0x000fea0003800000 */
[----:B------:R-:W0:Y:S01]  /*6370*/  LDC.64 R10, c[0x0][0x628] ;  /* 0x00018a00ff0a7b82 */ /* 0x000e220000000a00 */
[----:B---3--:R-:W3:Y:S01]  /*6380*/  S2R R12, SR_CTAID.X ;  /* 0x00000000000c7919 */ /* 0x008ee20000002500 */
[----:B-12-4-:R-:W-:Y:S02]  /*6390*/  IMAD.MOV.U32 R8, RZ, RZ, R16 ;  /* 0x000000ffff087224 */ /* 0x016fe400078e0010 */
[----:B------:R-:W-:Y:S01]  /*63a0*/  IMAD.MOV.U32 R9, RZ, RZ, R17 ;  /* 0x000000ffff097224 */ /* 0x000fe200078e0011 */
[----:B------:R-:W1:Y:S03]  /*63b0*/  S2R R20, SR_CTAID.Y ;  /* 0x0000000000147919 */ /* 0x000e660000002600 */
[----:B------:R-:W2:Y:S08]  /*63c0*/  LDC R0, c[0x0][0x630] ;  /* 0x00018c00ff007b82 */ /* 0x000eb00000000800 */
[----:B------:R-:W4:Y:S01]  /*63d0*/  LDC.64 R14, c[0x0][0x620] ;  /* 0x00018800ff0e7b82 */ /* 0x000f220000000a00 */
[----:B0-----:R-:W-:-:S04]  /*63e0*/  ISETP.NE.U32.AND P0, PT, R10, RZ, PT ;  /* 0x000000ff0a00720c */ /* 0x001fc80003f05070 */
[----:B------:R-:W-:-:S13]  /*63f0*/  ISETP.NE.AND.EX P0, PT, R11, RZ, PT, P0 ;  /* 0x000000ff0b00720c */ /* 0x000fda0003f05300 */
[----:B-1234-:R-:W-:Y:S05]  /*6400*/  @!P0 BRA `(.L_x_162) ;  /* 0x0000000000288947 */ /* 0x01efea0003800000 */
        /* <DEDUP_REMOVED lines=10> */
.L_x_162:
[-CC-:B------:R-:W-:Y:S01]  /*64b0*/  SHF.R.U64 R101, R8, R0.reuse, R9.reuse ;  /* 0x0000000008657219 */ /* 0x180fe20000001209 */
[----:B------:R-:W0:Y:S01]  /*64c0*/  LDC.64 R26, c[0x0][0x640] ;  /* 0x00019000ff1a7b82 */ /* 0x000e220000000a00 */
[----:B------:R-:W-:Y:S01]  /*64d0*/  SHF.R.U32.HI R0, RZ, R0, R9 ;  /* 0x00000000ff007219 */ /* 0x000fe20000011609 */
[----:B------:R-:W-:Y:S01]  /*64e0*/  ULDC UR4, c[0x0][0x150] ;  /* 0x0000540000047ab9 */ /* 0x000fe20000000800 */
[----:B------:R-:W-:Y:S02]  /*64f0*/  IADD3 R3, P0, RZ, -R101, RZ ;  /* 0x80000065ff037210 */ /* 0x000fe40007f1e0ff */
[----:B------:R-:W-:-:S03]  /*6500*/  I2FP.F32.U32 R7, R12 ;  /* 0x0000000c00077245 */ /* 0x000fc60000201000 */
[----:B------:R-:W1:Y:S01]  /*6510*/  LDC R6, c[0x0][0x618] ;  /* 0x00018600ff067b82 */ /* 0x000e620000000800 */
[----:B------:R-:W-:Y:S02]  /*6520*/  IMAD.X R5, RZ, RZ, ~R0, P0 ;  /* 0x000000ffff057224 */ /* 0x000fe400000e0e00 */
[----:B------:R-:W-:Y:S01]  /*6530*/  FMUL R7, R7, UR4 ;  /* 0x0000000407077c20 */ /* 0x000fe20008400000 */
[----:B------:R-:W-:Y:S01]  /*6540*/  ULDC UR4, c[0x0][0x154] ;  /* 0x0000550000047ab9 */ /* 0x000fe20000000800 */
[-C--:B------:R-:W-:Y:S02]  /*6550*/  IMAD R0, R5, R14.reuse, RZ ;  /* 0x0000000e05007224 */ /* 0x080fe400078e02ff */
[C---:B------:R-:W-:Y:S01]  /*6560*/  IMAD.WIDE.U32 R4, R3.reuse, R14, R16 ;  /* 0x0000000e03047225 */ /* 0x040fe200078e0010 */
[----:B------:R-:W2:Y:S01]  /*6570*/  LDC R8, c[0x0][0x608] ;  /* 0x00018200ff087b82 */ /* 0x000ea20000000800 */
[----:B------:R-:W3:Y:S02]  /*6580*/  F2I.U32.TRUNC.NTZ R7, R7 ;  /* 0x0000000700077305 */ /* 0x000ee4000020f000 */
[----:B------:R-:W-:Y:S01]  /*6590*/  IMAD R3, R3, R15, R0 ;  /* 0x0000000f03037224 */ /* 0x000fe200078e0200 */
[----:B------:R-:W-:-:S03]  /*65a0*/  I2FP.F32.U32 R0, R20 ;  /* 0x0000001400007245 */ /* 0x000fc60000201000 */
[----:B------:R-:W-:Y:S01]  /*65b0*/  IMAD.IADD R3, R5, 0x1, R3 ;  /* 0x0000000105037824 */ /* 0x000fe200078e0203 */
[----:B------:R-:W4:Y:S01]  /*65c0*/  LDC R11, c[0x0][0x658] ;  /* 0x00019600ff0b7b82 */ /* 0x000f220000000800 */
[----:B0-----:R-:W-:-:S04]  /*65d0*/  ISETP.NE.U32.AND P0, PT, R26, RZ, PT ;  /* 0x000000ff1a00720c */ /* 0x001fc80003f05070 */
[----:B------:R-:W-:-:S03]  /*65e0*/  ISETP.NE.AND.EX P0, PT, R27, RZ, PT, P0 ;  /* 0x000000ff1b00720c */ /* 0x000fc60003f05300 */
[----:B------:R-:W0:Y:S01]  /*65f0*/  LDC R9, c[0x0][0x144] ;  /* 0x00005100ff097b82 */ /* 0x000e220000000800 */
[-C--:B-1----:R-:W-:Y:S01]  /*6600*/  SHF.R.U64 R10, R4, R6.reuse, R3 ;  /* 0x00000006040a7219 */ /* 0x082fe20000001203 */
[----:B---3--:R-:W-:Y:S01]  /*6610*/  IMAD.MOV R7, RZ, RZ, -R7 ;  /* 0x000000ffff077224 */ /* 0x008fe200078e0a07 */
[----:B------:R-:W-:Y:S01]  /*6620*/  SHF.R.U32.HI R3, RZ, R6, R3 ;  /* 0x00000006ff037219 */ /* 0x000fe20000011603 */
[----:B------:R-:W-:-:S04]  /*6630*/  FMUL R6, R0, UR4 ;  /* 0x0000000400067c20 */ /* 0x000fc80008400000 */
[----:B------:R-:W1:Y:S01]  /*6640*/  LDC R21, c[0x0][0x148] ;  /* 0x00005200ff157b82 */ /* 0x000e620000000800 */
[----:B------:R3:W0:Y:S01]  /*6650*/  F2I.U32.TRUNC.NTZ R14, R6 ;  /* 0x00000006000e7305 */ /* 0x000622000020f000 */
[-CC-:B--2---:R-:W-:Y:S02]  /*6660*/  SHF.R.U64 R13, R10, R8.reuse, R3.reuse ;  /* 0x000000080a0d7219 */ /* 0x184fe40000001203 */
[----:B------:R-:W-:-:S04]  /*6670*/  SHF.R.U32.HI R0, RZ, R8, R3 ;  /* 0x00000008ff007219 */ /* 0x000fc80000011603 */
[----:B-----5:R-:W2:Y:S01]  /*6680*/  LDC R24, c[0x0][0x648] ;  /* 0x00019200ff187b82 */ /* 0x020ea20000000800 */
[-CC-:B----4-:R-:W-:Y:S02]  /*6690*/  SHF.R.U64 R15, R13, R11.reuse, R0.reuse ;  /* 0x0000000b0d0f7219 */ /* 0x190fe40000001200 */
[----:B------:R-:W-:-:S03]  /*66a0*/  SHF.R.U32.HI R5, RZ, R11, R0 ;  /* 0x0000000bff057219 */ /* 0x000fc60000011600 */
[----:B------:R-:W-:Y:S02]  /*66b0*/  IMAD.MOV.U32 R4, RZ, RZ, R15 ;  /* 0x000000ffff047224 */ /* 0x000fe400078e000f */
[----:B------:R-:W4:Y:S01]  /*66c0*/  LDC R28, c[0x0][0x638] ;  /* 0x00018e00ff1c7b82 */ /* 0x000f220000000800 */
[----:B0-----:R-:W-:-:S07]  /*66d0*/  IMAD R25, R9, R7, R12 ;  /* 0x0000000709197224 */ /* 0x001fce00078e020c */
[----:B------:R-:W0:Y:S08]  /*66e0*/  LDC R29, c[0x0][0x610] ;  /* 0x00018400ff1d7b82 */ /* 0x000e300000000800 */
[----:B------:R-:W0:Y:S01]  /*66f0*/  LDC R30, c[0x0][0x600] ;  /* 0x00018000ff1e7b82 */ /* 0x000e220000000800 */
[----:B-123--:R-:W-:Y:S05]  /*6700*/  @!P0 BRA `(.L_x_163) ;  /* 0x0000000000288947 */ /* 0x00efea0003800000 */
[----:B------:R-:W1:Y:S02]  /*6710*/  LDC R0, c[0x0][0x64c] ;  /* 0x00019300ff007b82 */ /* 0x000e640000000800 */
[----:B-1----:R-:W-:-:S05]  /*6720*/  IADD3 R3, P0, R15, R0, RZ ;  /* 0x000000000f037210 */ /* 0x002fca0007f1e0ff */
        /* <DEDUP_REMOVED lines=8> */
.L_x_163:
[----:B------:R-:W-:Y:S01]  /*67b0*/  ISETP.NE.AND P0, PT, R2, 0x1, PT ;  /* 0x000000010200780c */ /* 0x000fe20003f05270 */
[----:B------:R-:W-:Y:S01]  /*67c0*/  IMAD.MOV R14, RZ, RZ, -R14 ;  /* 0x000000ffff0e7224 */ /* 0x000fe200078e0a0e */
[----:B------:R-:W-:Y:S02]  /*67d0*/  SHF.R.U64 R3, R4, R24, R5 ;  /* 0x0000001804037219 */ /* 0x000fe40000001205 */
[----:B------:R-:W-:Y:S02]  /*67e0*/  LOP3.LUT R0, R13, R98, RZ, 0xc0, !PT ;  /* 0x000000620d007212 */ /* 0x000fe400078ec0ff */
[----:B------:R-:W-:Y:S01]  /*67f0*/  LOP3.LUT R10, R10, R97, RZ, 0xc0, !PT ;  /* 0x000000610a0a7212 */ /* 0x000fe200078ec0ff */
[----:B------:R-:W-:Y:S02]  /*6800*/  IMAD.MOV R4, RZ, RZ, -R3 ;  /* 0x000000ffff047224 */ /* 0x000fe400078e0a03 */
[----:B------:R-:W-:Y:S02]  /*6810*/  IMAD R0, R93, R3, R0 ;  /* 0x000000035d007224 */ /* 0x000fe400078e0200 */
[----:B----4-:R-:W-:-:S02]  /*6820*/  IMAD R3, R4, R28, R15 ;  /* 0x0000001c04037224 */ /* 0x010fc400078e020f */
[----:B------:R-:W-:Y:S02]  /*6830*/  @P0 IMAD R25, R21, R14, R20 ;  /* 0x0000000e15190224 */ /* 0x000fe400078e0214 */
[----:B0-----:R-:W-:Y:S02]  /*6840*/  IMAD R5, R3, R30, R10 ;  /* 0x0000001e03057224 */ /* 0x001fe400078e020a */
[----:B------:R-:W-:Y:S02]  /*6850*/  IMAD R0, R0, R29, R25 ;  /* 0x0000001d00007224 */ /* 0x000fe400078e0219 */
[----:B------:R-:W-:-:S03]  /*6860*/  IMAD.MOV.U32 R4, RZ, RZ, 0x1 ;  /* 0x00000001ff047424 */ /* 0x000fc600078e00ff */
[----:B------:R-:W-:Y:S02]  /*6870*/  SEL R100, R5, R0, !P0 ;  /* 0x0000000005647207 */ /* 0x000fe40004000000 */
[----:B------:R-:W-:Y:S02]  /*6880*/  PRMT R3, R4, 0x7610, R3 ;  /* 0x0000761004037816 */ /* 0x000fe40000000003 */
[----:B------:R-:W-:-:S07]  /*6890*/  SEL R0, R0, R5, !P0 ;  /* 0x0000000500007207 */ /* 0x000fce0004000000 */
.L_x_161:
[----:B------:R-:W-:Y:S01]  /*68a0*/  UIMAD.WIDE.U32 UR4, UR41, 0x24924925, URZ ;  /* 0x24924925290478a5 */ /* 0x000fe2000f8e003f */
[----:B------:R-:W-:Y:S01]  /*68b0*/  LOP3.LUT P0, RZ, R3, 0xff, RZ, 0xc0, !PT ;  /* 0x000000ff03ff7812 */ /* 0x000fe2000780c0ff */
[----:B------:R-:W-:Y:S02]  /*68c0*/  IMAD.MOV.U32 R103, RZ, RZ, R0 ;  /* 0x000000ffff677224 */ /* 0x000fe400078e0000 */
[----:B------:R-:W-:-:S04]  /*68d0*/  UIADD3 UR4, UR41, -UR5, URZ ;  /* 0x8000000529047290 */ /* 0x000fc8000fffe03f */
[----:B------:R-:W-:-:S04]  /*68e0*/  ULEA.HI UR4, UR4, UR5, URZ, 0x1f ;  /* 0x0000000504047291 */ /* 0x000fc8000f8ff83f */
[----:B------:R-:W-:-:S04]  /*68f0*/  USHF.R.U32.HI UR4, URZ, 0x2, UR4 ;  /* 0x000000023f047899 */ /* 0x000fc80008011604 */
[----:B------:R-:W-:Y:S01]  /*6900*/  UIMAD UR41, UR4, -0x7, UR41 ;  /* 0xfffffff9042978a4 */ /* 0x000fe2000f8e0229 */
[----:B------:R-:W-:Y:S11]  /*6910*/  @P0 BRA `(.L_x_164) ;  /* 0xffffffa800f00947 */ /* 0x000ff6000383ffff */
[----:B------:R-:W-:Y:S05]  /*6920*/  EXIT ;  /* 0x000000000000794d */ /* 0x000fea0003800000 */
.L_x_7:
        /* <DEDUP_REMOVED lines=26> */
.L_x_166:
[----:B------:R-:W0:Y:S01]  /*6ad0*/  LDC.64 R30, c[0x0][0x640] ;  /* 0x00019000ff1e7b82 */ /* 0x000e220000000a00 */
[-CC-:B------:R-:W-:Y:S01]  /*6ae0*/  SHF.R.U64 R22, R14, R8.reuse, R15.reuse ;  /* 0x000000080e167219 */ /* 0x180fe2000000120f */
[----:B------:R-:W-:Y:S01]  /*6af0*/  IMAD.MOV.U32 R27, RZ, RZ, 0x1 ;  /* 0x00000001ff1b7424 */ /* 0x000fe200078e00ff */
[----:B------:R-:W-:Y:S02]  /*6b00*/  SHF.R.U32.HI R7, RZ, R8, R15 ;  /* 0x00000008ff077219 */ /* 0x000fe4000001160f */
[----:B------:R-:W-:-:S03]  /*6b10*/  IADD3 R13, P0, RZ, -R22, RZ ;  /* 0x80000016ff0d7210 */ /* 0x000fc60007f1e0ff */
[----:B------:R-:W1:Y:S02]  /*6b20*/  LDC R12, c[0x0][0x618] ;  /* 0x00018600ff0c7b82 */ /* 0x000e640000000800 */
[----:B------:R-:W-:Y:S02]  /*6b30*/  IMAD.X R7, RZ, RZ, ~R7, P0 ;  /* 0x000000ffff077224 */ /* 0x000fe400000e0e07 */
[----:B------:R-:W-:-:S04]  /*6b40*/  IMAD.WIDE.U32 R10, R13, R24, R16 ;  /* 0x000000180d0a7225 */ /* 0x000fc800078e0010 */
[----:B------:R-:W2:Y:S01]  /*6b50*/  LDC R14, c[0x0][0x608] ;  /* 0x00018200ff0e7b82 */ /* 0x000ea20000000800 */
[----:B------:R-:W-:-:S04]  /*6b60*/  IMAD R8, R7, R24, RZ ;  /* 0x0000001807087224 */ /* 0x000fc800078e02ff */
[----:B------:R-:W-:-:S03]  /*6b70*/  IMAD R7, R13, R25, R8 ;  /* 0x000000190d077224 */ /* 0x000fc600078e0208 */
[----:B------:R-:W3:Y:S01]  /*6b80*/  LDC R28, c[0x0][0x658] ;  /* 0x00019600ff1c7b82 */ /* 0x000ee20000000800 */
[----:B------:R-:W-:Y:S01]  /*6b90*/  IMAD.IADD R7, R11, 0x1, R7 ;  /* 0x000000010b077824 */ /* 0x000fe200078e0207 */
[----:B0-----:R-:W-:Y:S01]  /*6ba0*/  ISETP.NE.U32.AND P0, PT, R30, RZ, PT ;  /* 0x000000ff1e00720c */ /* 0x001fe20003f05070 */
[----:B------:R-:W-:-:S03]  /*6bb0*/  IMAD.MOV.U32 R11, RZ, RZ, -0x1 ;  /* 0xffffffffff0b7424 */ /* 0x000fc600078e00ff */
        /* <DEDUP_REMOVED lines=8> */
[-C--:B---3--:R-:W-:Y:S02]  /*6c40*/  SHF.L.U32 R10, R11, R28.reuse, RZ ;  /* 0x0000001c0b0a7219 */ /* 0x088fe400000006ff */
[--C-:B------:R-:W-:Y:S02]  /*6c50*/  SHF.R.U64 R26, R24, R28, R7.reuse ;  /* 0x0000001c181a7219 */ /* 0x100fe40000001207 */
[----:B------:R-:W-:Y:S02]  /*6c60*/  LOP3.LUT R29, RZ, R10, RZ, 0x33, !PT ;  /* 0x0000000aff1d7212 */ /* 0x000fe400078e33ff */
[----:B------:R-:W-:Y:S01]  /*6c70*/  SHF.R.U32.HI R11, RZ, R28, R7 ;  /* 0x0000001cff0b7219 */ /* 0x000fe20000011607 */
[----:B------:R-:W3:Y:S01]  /*6c80*/  LDC R32, c[0x0][0x610] ;  /* 0x00018400ff207b82 */ /* 0x000ee20000000800 */
[----:B------:R-:W-:Y:S01]  /*6c90*/  IMAD.MOV.U32 R10, RZ, RZ, R26 ;  /* 0x000000ffff0a7224 */ /* 0x000fe200078e001a */
[----:B------:R-:W-:Y:S06]  /*6ca0*/  @!P0 BRA `(.L_x_167) ;  /* 0x0000000000288947 */ /* 0x000fec0003800000 */
        /* <DEDUP_REMOVED lines=10> */
.L_x_167:
[----:B------:R-:W-:Y:S02]  /*6d50*/  ISETP.NE.AND P0, PT, R2, 0x1, PT ;  /* 0x000000010200780c */ /* 0x000fe40003f05270 */
[----:B-1----:R-:W-:Y:S01]  /*6d60*/  SHF.R.U64 R8, R10, R8, R11 ;  /* 0x000000080a087219 */ /* 0x002fe2000000120b */
[----:B0-----:R-:W-:Y:S01]  /*6d70*/  VIADD R11, R21, 0xffffffff ;  /* 0xffffffff150b7836 */ /* 0x001fe20000000000 */
[----:B------:R-:W-:Y:S02]  /*6d80*/  SHF.L.U32 R27, R27, R28, RZ ;  /* 0x0000001c1b1b7219 */ /* 0x000fe400000006ff */
[----:B------:R-:W-:Y:S01]  /*6d90*/  LOP3.LUT R5, R24, R29, RZ, 0xc0, !PT ;  /* 0x0000001d18057212 */ /* 0x000fe200078ec0ff */
[----:B------:R-:W-:-:S04]  /*6da0*/  IMAD.MOV R7, RZ, RZ, -R8 ;  /* 0x000000ffff077224 */ /* 0x000fc800078e0a08 */
[----:B------:R-:W-:Y:S02]  /*6db0*/  IMAD R5, R27, R8, R5 ;  /* 0x000000081b057224 */ /* 0x000fe400078e0205 */
[----:B------:R-:W-:Y:S01]  /*6dc0*/  @P0 IMAD R6, R9, R23, R4 ;  /* 0x0000001709060224 */ /* 0x000fe200078e0204 */
[----:B------:R-:W-:Y:S01]  /*6dd0*/  LOP3.LUT R9, R20, R11, RZ, 0xc0, !PT ;  /* 0x0000000b14097212 */ /* 0x000fe200078ec0ff */
[----:B--2---:R-:W-:Y:S02]  /*6de0*/  IMAD R4, R7, R25, R26 ;  /* 0x0000001907047224 */ /* 0x004fe400078e021a */
[----:B---3--:R-:W-:Y:S02]  /*6df0*/  IMAD R6, R5, R32, R6 ;  /* 0x0000002005067224 */ /* 0x008fe400078e0206 */
[----:B------:R-:W-:Y:S02]  /*6e00*/  IMAD R5, R4, R21, R9 ;  /* 0x0000001504057224 */ /* 0x000fe400078e0209 */
[----:B------:R-:W-:-:S02]  /*6e10*/  IMAD.MOV.U32 R8, RZ, RZ, 0x1 ;  /* 0x00000001ff087424 */ /* 0x000fc400078e00ff */
[----:B------:R-:W-:Y:S01]  /*6e20*/  IMAD.MOV.U32 R7, RZ, RZ, R22 ;  /* 0x000000ffff077224 */ /* 0x000fe200078e0016 */
[----:B------:R-:W-:Y:S02]  /*6e30*/  SEL R21, R5, R6, !P0 ;  /* 0x0000000605157207 */ /* 0x000fe40004000000 */
[----:B------:R-:W-:-:S07]  /*6e40*/  SEL R20, R6, R5, !P0 ;  /* 0x0000000506147207 */ /* 0x000fce0004000000 */
.L_x_165:
[----:B------:R-:W-:-:S08]  /*6e50*/  NOP ;  /* 0x0000000000007918 */ /* 0x000fd00000000000 */
[----:B------:R-:W0:-:S00]  /*6e60*/  USETMAXREG.DEALLOC.CTAPOOL 0x28 ;  /* 0x00000028000079c8 */ /* 0x000e0000080e0500 */
[----:B0-----:R-:W-:-:S13]  /*6e70*/  ISETP.NE.AND P0, PT, R3, RZ, PT ;  /* 0x000000ff0300720c */ /* 0x001fda0003f05270 */
[----:B------:R-:W-:Y:S05]  /*6e80*/  @P0 EXIT ;  /* 0x000000000000094d */ /* 0x000fea0003800000 */
[----:B------:R-:W-:Y:S01]  /*6e90*/  LOP3.LUT P0, RZ, R8, 0xff, RZ, 0xc0, !PT ;  /* 0x000000ff08ff7812 */ /* 0x000fe2000780c0ff */
[----:B------:R-:W-:Y:S02]  /*6ea0*/  IMAD.MOV.U32 R3, RZ, RZ, 0x1 ;  /* 0x00000001ff037424 */ /* 0x000fe400078e00ff */
[----:B------:R-:W-:-:S10]  /*6eb0*/  IMAD.MOV.U32 R8, RZ, RZ, RZ ;  /* 0x000000ffff087224 */ /* 0x000fd400078e00ff */
[----:B------:R-:W-:Y:S05]  /*6ec0*/  @!P0 BRA `(.L_x_168) ;  /* 0x0000000c00308947 */ /* 0x000fea0003800000 */
[----:B------:R-:W0:Y:S01]  /*6ed0*/  LDC R3, c[0x0][0x28c] ;  /* 0x0000a300ff037b82 */ /* 0x000e220000000800 */
[----:B------:R-:W1:Y:S01]  /*6ee0*/  S2R R13, SR_CgaCtaId ;  /* 0x00000000000d7919 */ /* 0x000e620000008800 */
[----:B------:R-:W-:Y:S01]  /*6ef0*/  ULDC UR5, c[0x0][0x658] ;  /* 0x0001960000057ab9 */ /* 0x000fe20000000800 */
[----:B------:R-:W-:Y:S01]  /*6f00*/  UMOV UR6, 0xffffffff ;  /* 0xffffffff00067882 */ /* 0x000fe20000000000 */
[----:B------:R-:W-:Y:S01]  /*6f10*/  BSSY B0, `(.L_x_168) ;  /* 0x00000c7000007945 */ /* 0x000fe20003800000 */
[----:B------:R-:W-:Y:S01]  /*6f20*/  USHF.L.U32 UR6, UR6, UR5, URZ ;  /* 0x0000000506067299 */ /* 0x000fe2000800063f */
[----:B------:R-:W-:Y:S01]  /*6f30*/  IMAD.MOV.U32 R10, RZ, RZ, 0x1 ;  /* 0x00000001ff0a7424 */ /* 0x000fe200078e00ff */
[----:B------:R-:W-:Y:S01]  /*6f40*/  LOP3.LUT R9, R18, 0x2, RZ, 0xfc, !PT ;  /* 0x0000000212097812 */ /* 0x000fe200078efcff */
[----:B------:R-:W-:Y:S01]  /*6f50*/  IMAD.MOV.U32 R8, RZ, RZ, RZ ;  /* 0x000000ffff087224 */ /* 0x000fe200078e00ff */
[----:B------:R-:W-:Y:S01]  /*6f60*/  ULDC UR4, c[0x0][0x600] ;  /* 0x0001800000047ab9 */ /* 0x000fe20000000800 */
[----:B------:R-:W-:Y:S01]  /*6f70*/  UMOV UR7, 0x1 ;  /* 0x0000000100077882 */ /* 0x000fe20000000000 */
[----:B------:R-:W-:-:S02]  /*6f80*/  UIADD3 UR15, UR4, -0x1, URZ ;  /* 0xffffffff040f7890 */ /* 0x000fc4000fffe03f */
[----:B------:R-:W-:Y:S02]  /*6f90*/  USHF.L.U32 UR17, UR7, UR5, URZ ;  /* 0x0000000507117299 */ /* 0x000fe4000800063f */
[----:B------:R-:W-:Y:S01]  /*6fa0*/  ULOP3.LUT UR16, URZ, UR6, URZ, 0x33, !UPT ;  /* 0x000000063f107292 */ /* 0x000fe2000f8e333f */
[----:B------:R-:W-:Y:S01]  /*6fb0*/  ULDC.64 UR20, c[0x0][0x198] ;  /* 0x0000660000147ab9 */ /* 0x000fe20000000a00 */
[----:B0-----:R-:W-:-:S05]  /*6fc0*/  VIADD R3, R3, 0x3f ;  /* 0x0000003f03037836 */ /* 0x001fca0000000000 */
[----:B------:R-:W-:-:S04]  /*6fd0*/  SHF.R.S32.HI R4, RZ, 0x1f, R3 ;  /* 0x0000001fff047819 */ /* 0x000fc80000011403 */
[----:B------:R-:W-:Y:S01]  /*6fe0*/  LEA.HI R4, R4, R3, RZ, 0x6 ;  /* 0x0000000304047211 */ /* 0x000fe200078f30ff */
[C---:B-1----:R-:W-:Y:S02]  /*6ff0*/  IMAD.SHL.U32 R12, R13.reuse, 0x40, RZ ;  /* 0x000000400d0c7824 */ /* 0x042fe400078e00ff */
[----:B------:R-:W-:Y:S01]  /*7000*/  IMAD.SHL.U32 R13, R13, 0x1000, RZ ;  /* 0x000010000d0d7824 */ /* 0x000fe200078e00ff */
[----:B------:R-:W-:Y:S01]  /*7010*/  SHF.R.S32.HI R11, RZ, 0x6, R4 ;  /* 0x00000006ff0b7819 */ /* 0x000fe20000011404 */
[----:B------:R-:W-:Y:S01]  /*7020*/  IMAD.MOV.U32 R3, RZ, RZ, 0x1 ;  /* 0x00000001ff037424 */ /* 0x000fe200078e00ff */
[----:B------:R-:W-:Y:S02]  /*7030*/  LOP3.LUT R12, R12, 0x40, RZ, 0xc0, !PT ;  /* 0x000000400c0c7812 */ /* 0x000fe400078ec0ff */
[----:B------:R-:W-:Y:S01]  /*7040*/  LOP3.LUT R13, R13, 0x1000, RZ, 0xc0, !PT ;  /* 0x000010000d0d7812 */ /* 0x000fe200078ec0ff */
[----:B------:R-:W-:-:S07]  /*7050*/  VIADD R19, R11, 0x1 ;  /* 0x000000010b137836 */ /* 0x000fce0000000000 */
.L_x_179:
[----:B------:R-:W-:-:S03]  /*7060*/  UMOV UR4, 0xffffffff ;  /* 0xffffffff00047882 */ /* 0x000fc60000000000 */
[----:B------:R-:W-:Y:S05]  /*7070*/  BRA.DIV UR4, `(.L_x_169) ;  /* 0x0000001204187947 */ /* 0x000fea000b800000 */
[----:B------:R-:W-:-:S13]  /*7080*/  ELECT P6, URZ, PT ;  /* 0x00000000003f782f */ /* 0x000fda00038c0000 */
.L_x_193:
[----:B------:R-:W0:Y:S01]  /*7090*/  LDC R4, c[0x0][0x28c] ;  /* 0x0000a300ff047b82 */ /* 0x000e220000000800 */
[----:B------:R-:W-:Y:S01]  /*70a0*/  BSSY B1, `(.L_x_170) ;  /* 0x0000038000017945 */ /* 0x000fe20003800000 */
[----:B0-----:R-:W-:-:S13]  /*70b0*/  ISETP.LT.OR P6, PT, R4, 0x1, !P6 ;  /* 0x000000010400780c */ /* 0x001fda00077c1670 */
[----:B------:R-:W-:Y:S05]  /*70c0*/  @P6 BRA `(.L_x_171) ;  /* 0x0000000000d46947 */ /* 0x000fea0003800000 */
[----:B------:R-:W-:Y:S02]  /*70d0*/  IMAD R21, R21, 0x80, R12 ;  /* 0x0000008015157824 */ /* 0x000fe400078e020c */
[----:B------:R-:W-:Y:S02]  /*70e0*/  IMAD.SHL.U32 R20, R20, 0x80, RZ ;  /* 0x0000008014147824 */ /* 0x000fe400078e00ff */
[----:B------:R-:W-:Y:S02]  /*70f0*/  IMAD.MOV.U32 R22, RZ, RZ, RZ ;  /* 0x000000ffff167224 */ /* 0x000fe400078e00ff */
[----:B------:R-:W-:Y:S02]  /*7100*/  IMAD.MOV.U32 R4, RZ, RZ, R19 ;  /* 0x000000ffff047224 */ /* 0x000fe400078e0013 */
[----:B------:R-:W-:Y:S02]  /*7110*/  IMAD.MOV.U32 R5, RZ, RZ, R3 ;  /* 0x000000ffff057224 */ /* 0x000fe400078e0003 */
[----:B------:R-:W-:-:S07]  /*7120*/  IMAD.MOV.U32 R6, RZ, RZ, R8 ;  /* 0x000000ffff067224 */ /* 0x000fce00078e0008 */
.L_x_174:
[----:B------:R-:W0:Y:S01]  /*7130*/  S2R R15, SR_CgaCtaId ;  /* 0x00000000000f7919 */ /* 0x000e220000008800 */
[----:B------:R-:W-:Y:S02]  /*7140*/  MOV R14, 0x400 ;  /* 0x00000400000e7802 */ /* 0x000fe40000000f00 */
[----:B------:R-:W-:Y:S02]  /*7150*/  ISETP.NE.AND P1, PT, R0, RZ, PT ;  /* 0x000000ff0000720c */ /* 0x000fe40003f25270 */
[----:B0-----:R-:W-:Y:S02]  /*7160*/  LEA R25, R15, R14, 0x18 ;  /* 0x0000000e0f197211 */ /* 0x001fe400078ec0ff */
[----:B------:R-:W-:-:S09]  /*7170*/  SHF.L.U32 R14, R5, 0x1f, RZ ;  /* 0x0000001f050e7819 */ /* 0x000fd200000006ff */
[----:B------:R-:W0:Y:S01]  /*7180*/  @!P1 LDC R15, c[0x0][0x500] ;  /* 0x00014000ff0f9b82 */ /* 0x000e220000000800 */
[----:B------:R-:W-:-:S04]  /*7190*/  IMAD R23, R6, 0x8, R25 ;  /* 0x0000000806177824 */ /* 0x000fc800078e0219 */
[----:B------:R-:W1:Y:S02]  /*71a0*/  SYNCS.PHASECHK.TRANS64.TRYWAIT P0, [R23+URZ+0x38], R14 ;  /* 0x0000380e170075a7 */ /* 0x000e64000800017f */
[----:B-1----:R-:W-:Y:S05]  /*71b0*/  @!P0 BRA `(.L_x_172) ;  /* 0x0000000c00e88947 */ /* 0x002fea0003800000 */
.L_x_194:
[----:B-1----:R-:W-:Y:S01]  /*71c0*/  PRMT R14, R9, 0x9910, RZ ;  /* 0x00009910090e7816 */ /* 0x002fe200000000ff */
[----:B0-----:R0:W-:Y:S03]  /*71d0*/  @!P1 SYNCS.ARRIVE.TRANS64 RZ, [R23+URZ], R15 ;  /* 0x0000000f17ff99a7 */ /* 0x0011e6000800003f */
[----:B------:R-:W-:-:S13]  /*71e0*/  ISETP.NE.AND P0, PT, R14, 0x2, PT ;  /* 0x000000020e00780c */ /* 0x000fda0003f05270 */
[----:B0-----:R-:W-:Y:S05]  /*71f0*/  @P0 BRA `(.L_x_173) ;  /* 0x0000000000040947 */ /* 0x001fea0003800000 */
[----:B------:R-:W-:Y:S01]  /*7200*/  BPT.TRAP 0x1 ;  /* 0x000000040000795c */ /* 0x000fe20000300000 */
.L_x_173:
[C---:B------:R-:W-:Y:S01]  /*7210*/  IMAD R14, R6.reuse, 0x2000, R13 ;  /* 0x00002000060e7824 */ /* 0x040fe200078e020d */
[----:B------:R-:W-:Y:S01]  /*7220*/  R2UR UR9, R23 ;  /* 0x00000000170972ca */ /* 0x000fe200000e0000 */
[--C-:B------:R-:W-:Y:S01]  /*7230*/  IMAD R15, R6, 0x4000, R25.reuse ;  /* 0x00004000060f7824 */ /* 0x100fe200078e0219 */
[----:B------:R-:W-:Y:S01]  /*7240*/  UIADD3 UR4, UP0, UR20, 0xf0, URZ ;  /* 0x000000f014047890 */ /* 0x000fe2000ff1e03f */
[----:B------:R-:W-:Y:S01]  /*7250*/  IMAD R14, R14, 0x2, R25 ;  /* 0x000000020e0e7824 */ /* 0x000fe200078e0219 */
[----:B------:R-:W-:Y:S01]  /*7260*/  R2UR UR11, R20 ;  /* 0x00000000140b72ca */ /* 0x000fe200000e0000 */
[----:B------:R-:W-:Y:S01]  /*7270*/  VIADD R4, R4, 0xffffffff ;  /* 0xffffffff04047836 */ /* 0x000fe20000000000 */
[----:B------:R-:W-:Y:S01]  /*7280*/  R2UR UR5, R15 ;  /* 0x000000000f0572ca */ /* 0x000fe200000e0000 */
[----:B------:R-:W-:Y:S01]  /*7290*/  UIADD3 UR22, UP1, UR20, 0x1f0, URZ ;  /* 0x000001f014167890 */ /* 0x000fe2000ff3e03f */
[----:B------:R-:W-:Y:S01]  /*72a0*/  R2UR UR8, R14 ;  /* 0x000000000e0872ca */ /* 0x000fe200000e0000 */
[----:B------:R-:W-:Y:S01]  /*72b0*/  VIADD R6, R6, 0x1 ;  /* 0x0000000106067836 */ /* 0x000fe20000000000 */
[----:B------:R-:W-:Y:S01]  /*72c0*/  R2UR UR10, R22 ;  /* 0x00000000160a72ca */ /* 0x000fe200000e0000 */
[----:B------:R-:W-:Y:S01]  /*72d0*/  UIADD3.X UR23, URZ, UR21, URZ, UP1, !UPT ;  /* 0x000000153f177290 */ /* 0x000fe20008ffe43f */
[----:B------:R-:W-:Y:S01]  /*72e0*/  R2UR UR12, R7 ;  /* 0x00000000070c72ca */ /* 0x000fe200000e0000 */
[----:B------:R-:W-:Y:S01]  /*72f0*/  UMOV UR6, 0x0 ;  /* 0x0000000000067882 */ /* 0x000fe20000000000 */
[----:B------:R-:W-:Y:S01]  /*7300*/  R2UR UR18, R21 ;  /* 0x00000000151272ca */ /* 0x000fe200000e0000 */
[----:B------:R-:W-:Y:S01]  /*7310*/  UMOV UR7, 0x10000000 ;  /* 0x1000000000077882 */ /* 0x000fe20000000000 */
[----:B------:R-:W-:Y:S01]  /*7320*/  ISETP.GT.AND P1, PT, R4, 0x1, PT ;  /* 0x000000010400780c */ /* 0x000fe20003f24270 */
[----:B------:R-:W-:Y:S01]  /*7330*/  UMOV UR19, 0x30000 ;  /* 0x0003000000137882 */ /* 0x000fe20000000000 */
[----:B------:R-:W-:Y:S01]  /*7340*/  ISETP.NE.AND P0, PT, R6, 0x7, PT ;  /* 0x000000070600780c */ /* 0x000fe20003f05270 */
[----:B------:R-:W-:Y:S01]  /*7350*/  UIADD3 UR13, UR5, 0x180, URZ ;  /* 0x00000180050d7890 */ /* 0x000fe2000fffe03f */
[----:B------:R-:W-:Y:S01]  /*7360*/  VIADD R22, R22, 0x40 ;  /* 0x0000004016167836 */ /* 0x000fe20000000000 */
[----:B------:R-:W-:Y:S01]  /*7370*/  UIADD3.X UR5, URZ, UR21, URZ, UP0, !UPT ;  /* 0x000000153f057290 */ /* 0x000fe200087fe43f */
[----:B------:R-:W-:Y:S01]  /*7380*/  SEL R14, RZ, 0x1, P0 ;  /* 0x00000001ff0e7807 */ /* 0x000fe20000000000 */
[----:B------:R-:W-:Y:S01]  /*7390*/  UIADD3 UR14, UR8, 0x1c180, URZ ;  /* 0x0001c180080e7890 */ /* 0x000fe2000fffe03f */
[----:B------:R-:W-:-:S02]  /*73a0*/  SEL R6, R6, RZ, P0 ;  /* 0x000000ff06067207 */ /* 0x000fc40000000000 */
[----:B------:R-:W-:Y:S01]  /*73b0*/  UMOV UR8, UR13 ;  /* 0x0000000d00087c82 */ /* 0x000fe20008000000 */
[----:B------:R-:W-:-:S03]  /*73c0*/  LOP3.LUT R5, R5, R14, RZ, 0x3c, !PT ;  /* 0x0000000e05057212 */ /* 0x000fc600078e3cff */
[----:B------:R0:W-:Y:S02]  /*73d0*/  UTMALDG.3D [UR8], [UR4], desc[UR6] ;  /* 0x00000608040075b4 */ /* 0x0001e40008011000 */
[----:B0-----:R-:W-:Y:S01]  /*73e0*/  UMOV UR8, UR14 ;  /* 0x0000000e00087c82 */ /* 0x001fe20008000000 */
[----:B------:R-:W-:Y:S02]  /*73f0*/  UMOV UR11, UR18 ;  /* 0x00000012000b7c82 */ /* 0x000fe40008000000 */
[----:B------:R0:W-:Y:S02]  /*7400*/  UTMALDG.3D.MULTICAST [UR8], [UR22], UR19, desc[UR6] ;  /* 0x00000608160073b4 */ /* 0x0001e40008011813 */
[----:B0-----:R-:W-:Y:S05]  /*7410*/  @P1 BRA `(.L_x_174) ;  /* 0xfffffffc00441947 */ /* 0x001fea000383ffff */
.L_x_171:
[----:B------:R-:W-:Y:S05]  /*7420*/  BSYNC B1 ;  /* 0x0000000000017941 */ /* 0x000fea0003800000 */
.L_x_170:
[----:B------:R-:W-:Y:S01]  /*7430*/  LOP3.LUT P1, RZ, R10, 0xff, RZ, 0xc0, !PT ;  /* 0x000000ff0aff7812 */ /* 0x000fe2000782c0ff */
[C---:B------:R-:W-:Y:S01]  /*7440*/  IMAD.IADD R15, R11.reuse, 0x1, R8 ;  /* 0x000000010b0f7824 */ /* 0x040fe200078e0208 */
[----:B------:R-:W-:Y:S01]  /*7450*/  ULDC.64 UR4, c[0x0][0x650] ;  /* 0x0001940000047ab9 */ /* 0x000fe20000000a00 */
[----:B------:R-:W-:Y:S01]  /*7460*/  ISETP.GE.U32.AND P2, PT, R11, 0x7, PT ;  /* 0x000000070b00780c */ /* 0x000fe20003f46070 */
[----:B------:R-:W-:Y:S01]  /*7470*/  BSSY B1, `(.L_x_175) ;  /* 0x000006e000017945 */ /* 0x000fe20003800000 */
[C---:B------:R-:W-:Y:S01]  /*7480*/  IMAD.WIDE.U32 R4, R15.reuse, 0x24924925, RZ ;  /* 0x249249250f047825 */ /* 0x040fe200078e00ff */
[----:B------:R-:W-:Y:S02]  /*7490*/  ISETP.GT.U32.AND P0, PT, R15, 0x6, PT ;  /* 0x000000060f00780c */ /* 0x000fe40003f04070 */
[----:B------:R-:W-:Y:S01]  /*74a0*/  PRMT R10, RZ, 0x7610, R10 ;  /* 0x00007610ff0a7816 */ /* 0x000fe2000000000a */
[----:B------:R-:W-:Y:S01]  /*74b0*/  IMAD.MOV.U32 R20, RZ, RZ, -0x1 ;  /* 0xffffffffff147424 */ /* 0x000fe200078e00ff */
[----:B------:R-:W-:Y:S01]  /*74c0*/  ISETP.LT.U32.AND P0, PT, R11, 0x7, P0 ;  /* 0x000000070b00780c */ /* 0x000fe20000701070 */
[----:B------:R-:W-:-:S02]  /*74d0*/  IMAD.MOV.U32 R21, RZ, RZ, -0x1 ;  /* 0xffffffffff157424 */ /* 0x000fc400078e00ff */
[----:B------:R-:W0:Y:S01]  /*74e0*/  @P1 S2R R7, SR_CgaCtaId ;  /* 0x0000000000071919 */ /* 0x000e220000008800 */
[----:B------:R-:W-:Y:S02]  /*74f0*/  SEL R4, RZ, 0x1, !P0 ;  /* 0x00000001ff047807 */ /* 0x000fe40004000000 */
[----:B------:R-:W-:Y:S02]  /*7500*/  IADD3 R16, P0, R16, UR36, RZ ;  /* 0x0000002410107c10 */ /* 0x000fe4000ff1e0ff */
[----:B------:R-:W-:Y:S02]  /*7510*/  @P1 MOV R6, 0x400 ;  /* 0x0000040000061802 */ /* 0x000fe40000000f00 */
[----:B------:R-:W-:Y:S02]  /*7520*/  IADD3.X R17, R17, UR42, RZ, P0, !PT ;  /* 0x0000002a11117c10 */ /* 0x000fe400087fe4ff */
[----:B------:R-:W-:Y:S02]  /*7530*/  ISETP.GE.U32.AND P0, PT, R16, UR4, PT ;  /* 0x0000000410007c0c */ /* 0x000fe4000bf06070 */
[----:B------:R-:W-:-:S02]  /*7540*/  LOP3.LUT R3, R3, R4, RZ, 0x3c, !PT ;  /* 0x0000000403037212 */ /* 0x000fc400078e3cff */
[----:B------:R-:W-:Y:S02]  /*7550*/  ISETP.GE.U32.AND.EX P0, PT, R17, UR5, PT, P0 ;  /* 0x0000000511007c0c */ /* 0x000fe4000bf06100 */
[----:B------:R-:W-:Y:S02]  /*7560*/  PRMT R4, RZ, 0x7610, R4 ;  /* 0x00007610ff047816 */ /* 0x000fe40000000004 */
[----:B0-----:R-:W-:Y:S01]  /*7570*/  @P1 LEA R6, R7, R6, 0x18 ;  /* 0x0000000607061211 */ /* 0x001fe200078ec0ff */
[----:B------:R-:W-:-:S03]  /*7580*/  IMAD.IADD R7, R15, 0x1, -R5 ;  /* 0x000000010f077824 */ /* 0x000fc600078e0a05 */
[----:B------:R0:W-:Y:S02]  /*7590*/  @P1 SYNCS.ARRIVE.TRANS64.A1T0 RZ, [R6+URZ+0x88], RZ ;  /* 0x000088ff06ff19a7 */ /* 0x0001e4000810003f */
[----:B------:R-:W-:-:S04]  /*75a0*/  LEA.HI R7, R7, R5, RZ, 0x1f ;  /* 0x0000000507077211 */ /* 0x000fc800078ff8ff */
[----:B------:R-:W-:Y:S01]  /*75b0*/  SHF.R.U32.HI R8, RZ, 0x2, R7 ;  /* 0x00000002ff087819 */ /* 0x000fe20000011607 */
[----:B------:R-:W-:-:S03]  /*75c0*/  IMAD.MOV.U32 R7, RZ, RZ, -0x1 ;  /* 0xffffffffff077424 */ /* 0x000fc600078e00ff */
[----:B------:R-:W-:Y:S01]  /*75d0*/  @P2 LOP3.LUT R3, R3, 0x1, R8, 0x78, !PT ;  /* 0x0000000103032812 */ /* 0x000fe200078e7808 */
[----:B------:R-:W-:Y:S01]  /*75e0*/  IMAD R8, R8, -0x7, R15 ;  /* 0xfffffff908087824 */ /* 0x000fe200078e020f */
[----:B0-----:R-:W-:Y:S06]  /*75f0*/  @P0 BRA `(.L_x_176) ;  /* 0x0000000400540947 */ /* 0x001fec0003800000 */
[----:B------:R-:W0:Y:S01]  /*7600*/  S2R R15, SR_CTAID.X ;  /* 0x00000000000f7919 */ /* 0x000e220000002500 */
[----:B------:R-:W-:Y:S01]  /*7610*/  ULDC.64 UR4, c[0x0][0x628] ;  /* 0x00018a0000047ab9 */ /* 0x000fe20000000a00 */
[----:B------:R-:W-:Y:S01]  /*7620*/  ULDC UR7, c[0x0][0x630] ;  /* 0x00018c0000077ab9 */ /* 0x000fe20000000800 */
[----:B------:R-:W-:Y:S01]  /*7630*/  ISETP.NE.U32.AND P0, PT, RZ, UR4, PT ;  /* 0x00000004ff007c0c */ /* 0x000fe2000bf05070 */
[----:B------:R-:W1:Y:S01]  /*7640*/  S2R R20, SR_CTAID.Y ;  /* 0x0000000000147919 */ /* 0x000e620000002600 */
[----:B------:R-:W-:Y:S01]  /*7650*/  ULDC UR8, c[0x0][0x150] ;  /* 0x0000540000087ab9 */ /* 0x000fe20000000800 */
[----:B------:R-:W-:Y:S01]  /*7660*/  IMAD.MOV.U32 R4, RZ, RZ, R16 ;  /* 0x000000ffff047224 */ /* 0x000fe200078e0010 */
[----:B------:R-:W-:Y:S01]  /*7670*/  ISETP.NE.AND.EX P0, PT, RZ, UR5, PT, P0 ;  /* 0x00000005ff007c0c */ /* 0x000fe2000bf05300 */
[----:B------:R-:W-:Y:S01]  /*7680*/  IMAD.MOV.U32 R5, RZ, RZ, R17 ;  /* 0x000000ffff057224 */ /* 0x000fe200078e0011 */
[----:B0-----:R-:W-:-:S11]  /*7690*/  I2FP.F32.U32 R22, R15 ;  /* 0x0000000f00167245 */ /* 0x001fd60000201000 */
[----:B------:R-:W-:Y:S05]  /*76a0*/  @!P0 BRA `(.L_x_177) ;  /* 0x0000000000288947 */ /* 0x000fea0003800000 */
[----:B------:R-:W-:Y:S02]  /*76b0*/  ULDC UR6, c[0x0][0x634] ;  /* 0x00018d0000067ab9 */ /* 0x000fe40000000800 */
[----:B------:R-:W-:-:S05]  /*76c0*/  IADD3 R5, P0, R16, UR6, RZ ;  /* 0x0000000610057c10 */ /* 0x000fca000ff1e0ff */
[----:B------:R-:W-:-:S04]  /*76d0*/  IMAD.X R21, RZ, RZ, R17, P0 ;  /* 0x000000ffff157224 */ /* 0x000fc800000e0611 */
[----:B------:R-:W-:-:S04]  /*76e0*/  IMAD.WIDE.U32 R6, R21, UR4, RZ ;  /* 0x0000000415067c25 */ /* 0x000fc8000f8e00ff */
[----:B------:R-:W-:-:S04]  /*76f0*/  IMAD.WIDE.U32 R6, P0, R5, UR5, R6 ;  /* 0x0000000505067c25 */ /* 0x000fc8000f800006 */
[----:B------:R-:W-:-:S04]  /*7700*/  IMAD.WIDE.U32 R4, R5, UR4, RZ ;  /* 0x0000000405047c25 */ /* 0x000fc8000f8e00ff */
[----:B------:R-:W-:Y:S01]  /*7710*/  IMAD.MOV.U32 R4, RZ, RZ, R7 ;  /* 0x000000ffff047224 */ /* 0x000fe200078e0007 */
[----:B------:R-:W-:Y:S01]  /*7720*/  IADD3 RZ, P1, R5, R6, RZ ;  /* 0x0000000605ff7210 */ /* 0x000fe20007f3e0ff */
[----:B------:R-:W-:-:S04]  /*7730*/  IMAD.X R5, RZ, RZ, RZ, P0 ;  /* 0x000000ffff057224 */ /* 0x000fc800000e06ff */
[----:B------:R-:W-:-:S08]  /*7740*/  IMAD.WIDE.U32.X R4, R21, UR5, R4, P1 ;  /* 0x0000000515047c25 */ /* 0x000fd000088e0404 */
.L_x_177:
[--C-:B------:R-:W-:Y:S01]  /*7750*/  SHF.R.U64 R14, R4, UR7, R5.reuse ;  /* 0x00000007040e7c19 */ /* 0x100fe20008001205 */
[----:B------:R-:W-:Y:S01]  /*7760*/  FMUL R22, R22, UR8 ;  /* 0x0000000816167c20 */ /* 0x000fe20008400000 */
[----:B------:R-:W-:Y:S01]  /*7770*/  SHF.R.U32.HI R4, RZ, UR7, R5 ;  /* 0x00000007ff047c19 */ /* 0x000fe20008011605 */
[----:B------:R-:W0:Y:S01]  /*7780*/  LDC R6, c[0x0][0x144] ;  /* 0x00005100ff067b82 */ /* 0x000e220000000800 */
[----:B------:R-:W-:Y:S01]  /*7790*/  IADD3 R5, P0, RZ, -R14, RZ ;  /* 0x8000000eff057210 */ /* 0x000fe20007f1e0ff */
[----:B------:R-:W-:Y:S01]  /*77a0*/  ULDC UR6, c[0x0][0x154] ;  /* 0x0000550000067ab9 */ /* 0x000fe20000000800 */
[----:B-1----:R-:W-:Y:S01]  /*77b0*/  I2FP.F32.U32 R7, R20 ;  /* 0x0000001400077245 */ /* 0x002fe20000201000 */
[----:B------:R-:W1:Y:S01]  /*77c0*/  F2I.U32.TRUNC.NTZ R22, R22 ;  /* 0x0000001600167305 */ /* 0x000e62000020f000 */
[----:B------:R-:W-:Y:S01]  /*77d0*/  ULDC.64 UR4, c[0x0][0x620] ;  /* 0x0001880000047ab9 */ /* 0x000fe20000000a00 */
[----:B------:R-:W-:Y:S01]  /*77e0*/  IMAD.X R4, RZ, RZ, ~R4, P0 ;  /* 0x000000ffff047224 */ /* 0x000fe200000e0e04 */
[----:B------:R-:W-:Y:S01]  /*77f0*/  ISETP.NE.AND P2, PT, R2, 0x1, PT ;  /* 0x000000010200780c */ /* 0x000fe20003f45270 */
[----:B------:R-:W-:Y:S01]  /*7800*/  FMUL R23, R7, UR6 ;  /* 0x0000000607177c20 */ /* 0x000fe20008400000 */
[----:B------:R-:W2:Y:S01]  /*7810*/  LDC R25, c[0x0][0x148] ;  /* 0x00005200ff197b82 */ /* 0x000ea20000000800 */
[----:B------:R-:W-:Y:S01]  /*7820*/  IMAD R4, R4, UR4, RZ ;  /* 0x0000000404047c24 */ /* 0x000fe2000f8e02ff */
[----:B------:R-:W-:-:S02]  /*7830*/  ULDC.64 UR6, c[0x0][0x640] ;  /* 0x0001900000067ab9 */ /* 0x000fc40000000a00 */
[----:B------:R-:W-:Y:S01]  /*7840*/  ISETP.NE.U32.AND P0, PT, RZ, UR6, PT ;  /* 0x00000006ff007c0c */ /* 0x000fe2000bf05070 */
[----:B------:R-:W3:Y:S01]  /*7850*/  F2I.U32.TRUNC.NTZ R23, R23 ;  /* 0x0000001700177305 */ /* 0x000ee2000020f000 */
[C---:B------:R-:W-:Y:S02]  /*7860*/  IMAD R7, R5.reuse, UR5, R4 ;  /* 0x0000000505077c24 */ /* 0x040fe4000f8e0204 */
[----:B------:R-:W-:Y:S01]  /*7870*/  IMAD.WIDE.U32 R4, R5, UR4, R16 ;  /* 0x0000000405047c25 */ /* 0x000fe2000f8e0010 */
[----:B------:R-:W-:Y:S01]  /*7880*/  ULDC UR4, c[0x0][0x618] ;  /* 0x0001860000047ab9 */ /* 0x000fe20000000800 */
[----:B------:R-:W-:Y:S02]  /*7890*/  ISETP.NE.AND.EX P0, PT, RZ, UR7, PT, P0 ;  /* 0x00000007ff007c0c */ /* 0x000fe4000bf05300 */
[----:B------:R-:W-:Y:S02]  /*78a0*/  IMAD.IADD R5, R5, 0x1, R7 ;  /* 0x0000000105057824 */ /* 0x000fe400078e0207 */
[----:B-1----:R-:W-:-:S03]  /*78b0*/  IMAD.MOV R22, RZ, RZ, -R22 ;  /* 0x000000ffff167224 */ /* 0x002fc600078e0a16 */
[----:B------:R-:W-:Y:S01]  /*78c0*/  SHF.R.U64 R21, R4, UR4, R5 ;  /* 0x0000000404157c19 */ /* 0x000fe20008001205 */
[----:B0-----:R-:W-:Y:S01]  /*78d0*/  IMAD R15, R6, R22, R15 ;  /* 0x00000016060f7224 */ /* 0x001fe200078e020f */
[----:B------:R-:W-:Y:S01]  /*78e0*/  SHF.R.U32.HI R4, RZ, UR4, R5 ;  /* 0x00000004ff047c19 */ /* 0x000fe20008011605 */
[----:B------:R-:W-:Y:S01]  /*78f0*/  ULDC UR4, c[0x0][0x608] ;  /* 0x0001820000047ab9 */ /* 0x000fe20000000800 */
[----:B---3--:R-:W-:Y:S02]  /*7900*/  IMAD.MOV R6, RZ, RZ, -R23 ;  /* 0x000000ffff067224 */ /* 0x008fe400078e0a17 */
[--C-:B------:R-:W-:Y:S02]  /*7910*/  SHF.R.U64 R22, R21, UR4, R4.reuse ;  /* 0x0000000415167c19 */ /* 0x100fe40008001204 */
[----:B------:R-:W-:Y:S01]  /*7920*/  SHF.R.U32.HI R5, RZ, UR4, R4 ;  /* 0x00000004ff057c19 */ /* 0x000fe20008011604 */
[----:B------:R-:W-:Y:S01]  /*7930*/  ULDC UR4, c[0x0][0x658] ;  /* 0x0001960000047ab9 */ /* 0x000fe20000000800 */
[----:B--2---:R-:W-:-:S02]  /*7940*/  @P2 IMAD R15, R25, R6, R20 ;  /* 0x00000006190f2224 */ /* 0x004fc400078e0214 */
[--C-:B------:R-:W-:Y:S02]  /*7950*/  SHF.R.U64 R20, R22, UR4, R5.reuse ;  /* 0x0000000416147c19 */ /* 0x100fe40008001205 */
[----:B------:R-:W-:-:S03]  /*7960*/  SHF.R.U32.HI R23, RZ, UR4, R5 ;  /* 0x00000004ff177c19 */ /* 0x000fc60008011605 */
[----:B------:R-:W-:Y:S02]  /*7970*/  IMAD.MOV.U32 R6, RZ, RZ, R20 ;  /* 0x000000ffff067224 */ /* 0x000fe400078e0014 */
[----:B------:R-:W-:Y:S01]  /*7980*/  IMAD.MOV.U32 R5, RZ, RZ, R23 ;  /* 0x000000ffff057224 */ /* 0x000fe200078e0017 */
[----:B------:R-:W-:Y:S06]  /*7990*/  @!P0 BRA `(.L_x_178) ;  /* 0x00000000002c8947 */ /* 0x000fec0003800000 */
        /* <DEDUP_REMOVED lines=9> */
[----:B------:R-:W-:-:S04]  /*7a30*/  IMAD.WIDE.U32.X R4, R23, UR7, R4, P1 ;  /* 0x0000000717047c25 */ /* 0x000fc800088e0404 */
[----:B------:R-:W-:-:S07]  /*7a40*/  IMAD.MOV.U32 R6, RZ, RZ, R4 ;  /* 0x000000ffff067224 */ /* 0x000fce00078e0004 */
.L_x_178:
[----:B------:R-:W-:Y:S01]  /*7a50*/  ULDC UR4, c[0x0][0x648] ;  /* 0x0001920000047ab9 */ /* 0x000fe20000000800 */
[----:B------:R-:W-:Y:S01]  /*7a60*/  LOP3.LUT R4, R22, UR16, RZ, 0xc0, !PT ;  /* 0x0000001016047c12 */ /* 0x000fe2000f8ec0ff */
[----:B------:R-:W-:Y:S01]  /*7a70*/  ULDC UR5, c[0x0][0x610] ;  /* 0x0001840000057ab9 */ /* 0x000fe20000000800 */
[----:B------:R-:W-:Y:S01]  /*7a80*/  SHF.R.U64 R5, R6, UR4, R5 ;  /* 0x0000000406057c19 */ /* 0x000fe20008001205 */
[----:B------:R-:W-:Y:S01]  /*7a90*/  ULDC UR4, c[0x0][0x638] ;  /* 0x00018e0000047ab9 */ /* 0x000fe20000000800 */
[----:B------:R-:W-:-:S03]  /*7aa0*/  LOP3.LUT R21, R21, UR15, RZ, 0xc0, !PT ;  /* 0x0000000f15157c12 */ /* 0x000fc6000f8ec0ff */
[----:B------:R-:W-:Y:S02]  /*7ab0*/  IMAD.MOV R7, RZ, RZ, -R5 ;  /* 0x000000ffff077224 */ /* 0x000fe400078e0a05 */
[----:B------:R-:W-:Y:S02]  /*7ac0*/  IMAD R4, R5, UR17, R4 ;  /* 0x0000001105047c24 */ /* 0x000fe4000f8e0204 */
[----:B------:R-:W-:Y:S01]  /*7ad0*/  IMAD R20, R7, UR4, R20 ;  /* 0x0000000407147c24 */ /* 0x000fe2000f8e0214 */
[----:B------:R-:W-:Y:S01]  /*7ae0*/  ULDC UR4, c[0x0][0x600] ;  /* 0x0001800000047ab9 */ /* 0x000fe20000000800 */
[----:B------:R-:W-:Y:S02]  /*7af0*/  IMAD R15, R4, UR5, R15 ;  /* 0x00000005040f7c24 */ /* 0x000fe4000f8e020f */
[----:B------:R-:W-:Y:S02]  /*7b00*/  IMAD R20, R20, UR4, R21 ;  /* 0x0000000414147c24 */ /* 0x000fe4000f8e0215 */
[----:B------:R-:W-:-:S02]  /*7b10*/  IMAD.MOV.U32 R4, RZ, RZ, 0x1 ;  /* 0x00000001ff047424 */ /* 0x000fc400078e00ff */
[----:B------:R-:W-:Y:S01]  /*7b20*/  IMAD.MOV.U32 R7, RZ, RZ, R14 ;  /* 0x000000ffff077224 */ /* 0x000fe200078e000e */
[----:B------:R-:W-:Y:S02]  /*7b30*/  SEL R21, R20, R15, !P2 ;  /* 0x0000000f14157207 */ /* 0x000fe40005000000 */
[----:B------:R-:W-:-:S07]  /*7b40*/  SEL R20, R15, R20, !P2 ;  /* 0x000000140f147207 */ /* 0x000fce0005000000 */
.L_x_176:
[----:B------:R-:W-:Y:S05]  /*7b50*/  BSYNC B1 ;  /* 0x0000000000017941 */ /* 0x000fea0003800000 */
.L_x_175:
[----:B------:R-:W-:-:S13]  /*7b60*/  LOP3.LUT P0, RZ, R4, 0xff, RZ, 0xc0, !PT ;  /* 0x000000ff04ff7812 */ /* 0x000fda000780c0ff */
[----:B------:R-:W-:Y:S05]  /*7b70*/  @P0 BRA `(.L_x_179) ;  /* 0xfffffff400380947 */ /* 0x000fea000383ffff */
[----:B------:R-:W-:Y:S05]  /*7b80*/  BSYNC B0 ;  /* 0x0000000000007941 */ /* 0x000fea0003800000 */
.L_x_168:
[----:B------:R-:W-:-:S03]  /*7b90*/  UMOV UR4, 0xffffffff ;  /* 0xffffffff00047882 */ /* 0x000fc60000000000 */
[----:B------:R-:W-:Y:S05]  /*7ba0*/  BRA.DIV UR4, `(.L_x_180) ;  /* 0x0000000604807947 */ /* 0x000fea000b800000 */
[----:B------:R-:W-:-:S13]  /*7bb0*/  ELECT P6, URZ, PT ;  /* 0x00000000003f782f */ /* 0x000fda00038c0000 */
.L_x_197:
[----:B------:R-:W-:Y:S04]  /*7bc0*/  BSSY B0, `(.L_x_181) ;  /* 0x0000046000007945 */ /* 0x000fe80003800000 */
[----:B------:R-:W-:Y:S05]  /*7bd0*/  @!P6 BRA `(.L_x_182) ;  /* 0x000000040010e947 */ /* 0x000fea0003800000 */
[----:B------:R-:W-:-:S04]  /*7be0*/  LOP3.LUT R18, R18, 0x2, RZ, 0xfc, !PT ;  /* 0x0000000212127812 */ /* 0x000fc800078efcff */
[----:B------:R-:W-:-:S13]  /*7bf0*/  ISETP.NE.AND P0, PT, R18, 0x3, PT ;  /* 0x000000031200780c */ /* 0x000fda0003f05270 */
[----:B------:R-:W-:Y:S05]  /*7c00*/  @!P0 BRA `(.L_x_183) ;  /* 0x0000000000048947 */ /* 0x000fea0003800000 */
[----:B------:R-:W-:Y:S01]  /*7c10*/  BPT.TRAP 0x1 ;  /* 0x000000040000795c */ /* 0x000fe20000300000 */
.L_x_183:
[----:B------:R-:W0:Y:S01]  /*7c20*/  S2R R5, SR_CgaCtaId ;  /* 0x0000000000057919 */ /* 0x000e220000008800 */
[----:B------:R-:W-:Y:S02]  /*7c30*/  MOV R0, 0x400 ;  /* 0x0000040000007802 */ /* 0x000fe40000000f00 */
[----:B------:R-:W-:Y:S02]  /*7c40*/  SHF.L.U32 R2, R3, 0x1f, RZ ;  /* 0x0000001f03027819 */ /* 0x000fe400000006ff */
[----:B0-----:R-:W-:-:S05]  /*7c50*/  LEA R5, R5, R0, 0x18 ;  /* 0x0000000005057211 */ /* 0x001fca00078ec0ff */
[----:B------:R-:W-:-:S04]  /*7c60*/  VIADD R5, R5, 0x38 ;  /* 0x0000003805057836 */ /* 0x000fc80000000000 */
[C---:B------:R-:W-:Y:S02]  /*7c70*/  IMAD R7, R8.reuse, 0x8, R5 ;  /* 0x0000000808077824 */ /* 0x040fe400078e0205 */
[----:B------:R-:W-:Y:S02]  /*7c80*/  VIADD R8, R8, 0x1 ;  /* 0x0000000108087836 */ /* 0x000fe40000000000 */
[----:B------:R-:W0:Y:S03]  /*7c90*/  SYNCS.PHASECHK.TRANS64.TRYWAIT P0, [R7+URZ], R2 ;  /* 0x00000002070075a7 */ /* 0x000e26000800017f */
[----:B------:R-:W-:-:S04]  /*7ca0*/  ISETP.NE.AND P1, PT, R8, 0x7, PT ;  /* 0x000000070800780c */ /* 0x000fc80003f25270 */
[----:B------:R-:W-:Y:S02]  /*7cb0*/  SEL R0, RZ, 0x1, P1 ;  /* 0x00000001ff007807 */ /* 0x000fe40000800000 */
[----:B------:R-:W-:Y:S02]  /*7cc0*/  SEL R8, R8, RZ, P1 ;  /* 0x000000ff08087207 */ /* 0x000fe40000800000 */
[----:B------:R-:W-:-:S03]  /*7cd0*/  LOP3.LUT R9, R3, R0, RZ, 0x3c, !PT ;  /* 0x0000000003097212 */ /* 0x000fc600078e3cff */
[----:B------:R-:W-:Y:S01]  /*7ce0*/  IMAD R6, R8, 0x8, R5 ;  /* 0x0000000808067824 */ /* 0x000fe200078e0205 */
[----:B------:R-:W-:Y:S01]  /*7cf0*/  SHF.L.U32 R3, R9, 0x1f, RZ ;  /* 0x0000001f09037819 */ /* 0x000fe200000006ff */
[----:B0-----:R-:W-:Y:S06]  /*7d00*/  @!P0 BRA `(.L_x_184) ;  /* 0x0000000400488947 */ /* 0x001fec0003800000 */
.L_x_198:
[----:B------:R-:W1:Y:S01]  /*7d10*/  SYNCS.PHASECHK.TRANS64.TRYWAIT P0, [R6+URZ], R3 ;  /* 0x00000003060075a7 */ /* 0x000e62000800017f */
[----:B------:R-:W-:-:S05]  /*7d20*/  VIADD R0, R8, 0x1 ;  /* 0x0000000108007836 */ /* 0x000fca0000000000 */
[----:B------:R-:W-:-:S04]  /*7d30*/  ISETP.NE.AND P1, PT, R0, 0x7, PT ;  /* 0x000000070000780c */ /* 0x000fc80003f25270 */
[----:B0-----:R-:W-:Y:S02]  /*7d40*/  SEL R2, RZ, 0x1, P1 ;  /* 0x00000001ff027807 */ /* 0x001fe40000800000 */
[----:B------:R-:W-:Y:S02]  /*7d50*/  SEL R0, R0, RZ, P1 ;  /* 0x000000ff00007207 */ /* 0x000fe40000800000 */
[----:B------:R-:W-:-:S03]  /*7d60*/  LOP3.LUT R9, R9, R2, RZ, 0x3c, !PT ;  /* 0x0000000209097212 */ /* 0x000fc600078e3cff */
[----:B------:R-:W-:Y:S01]  /*7d70*/  IMAD R7, R0, 0x8, R5 ;  /* 0x0000000800077824 */ /* 0x000fe200078e0205 */
[----:B------:R-:W-:Y:S01]  /*7d80*/  SHF.L.U32 R4, R9, 0x1f, RZ ;  /* 0x0000001f09047819 */ /* 0x000fe200000006ff */
[----:B-1----:R-:W-:Y:S06]  /*7d90*/  @!P0 BRA `(.L_x_185) ;  /* 0x0000000400388947 */ /* 0x002fec0003800000 */
.L_x_199:
[----:B------:R-:W1:Y:S01]  /*7da0*/  SYNCS.PHASECHK.TRANS64.TRYWAIT P0, [R7+URZ], R4 ;  /* 0x00000004070075a7 */ /* 0x000e62000800017f */
[----:B------:R-:W-:-:S05]  /*7db0*/  VIADD R0, R0, 0x1 ;  /* 0x0000000100007836 */ /* 0x000fca0000000000 */
[----:B------:R-:W-:-:S04]  /*7dc0*/  ISETP.NE.AND P1, PT, R0, 0x7, PT ;  /* 0x000000070000780c */ /* 0x000fc80003f25270 */
[----:B------:R-:W-:Y:S02]  /*7dd0*/  SEL R2, RZ, 0x1, P1 ;  /* 0x00000001ff027807 */ /* 0x000fe40000800000 */
[----:B------:R-:W-:Y:S02]  /*7de0*/  SEL R0, R0, RZ, P1 ;  /* 0x000000ff00007207 */ /* 0x000fe40000800000 */
[----:B------:R-:W-:-:S03]  /*7df0*/  LOP3.LUT R9, R9, R2, RZ, 0x3c, !PT ;  /* 0x0000000209097212 */ /* 0x000fc600078e3cff */
[----:B0-----:R-:W-:Y:S01]  /*7e00*/  IMAD R6, R0, 0x8, R5 ;  /* 0x0000000800067824 */ /* 0x001fe200078e0205 */
[----:B------:R-:W-:Y:S01]  /*7e10*/  SHF.L.U32 R3, R9, 0x1f, RZ ;  /* 0x0000001f09037819 */ /* 0x000fe200000006ff */
[----:B-1----:R-:W-:Y:S06]  /*7e20*/  @!P0 BRA `(.L_x_186) ;  /* 0x0000000400288947 */ /* 0x002fec0003800000 */
.L_x_200:
        /* <DEDUP_REMOVED lines=9> */
.L_x_201:
        /* <DEDUP_REMOVED lines=9> */
.L_x_202:
[----:B------:R-:W1:Y:S01]  /*7f50*/  SYNCS.PHASECHK.TRANS64.TRYWAIT P0, [R6+URZ], R3 ;  /* 0x00000003060075a7 */ /* 0x000e62000800017f */
[----:B------:R-:W-:-:S05]  /*7f60*/  VIADD R0, R0, 0x1 ;  /* 0x0000000100007836 */ /* 0x000fca0000000000 */
[----:B------:R-:W-:-:S04]  /*7f70*/  ISETP.NE.AND P1, PT, R0, 0x7, PT ;  /* 0x000000070000780c */ /* 0x000fc80003f25270 */
[----:B------:R-:W-:Y:S02]  /*7f80*/  SEL R2, RZ, 0x1, P1 ;  /* 0x00000001ff027807 */ /* 0x000fe40000800000 */
[----:B------:R-:W-:Y:S02]  /*7f90*/  SEL R0, R0, RZ, P1 ;  /* 0x000000ff00007207 */ /* 0x000fe40000800000 */
[----:B------:R-:W-:Y:S01]  /*7fa0*/  LOP3.LUT R2, R9, R2, RZ, 0x3c, !PT ;  /* 0x0000000209027212 */ /* 0x000fe200078e3cff */
[----:B-1----:R-:W-:Y:S06]  /*7fb0*/  @!P0 BRA `(.L_x_189) ;  /* 0x0000000400008947 */ /* 0x002fec0003800000 */
.L_x_203:
[----:B------:R-:W-:Y:S01]  /*7fc0*/  IMAD R5, R0, 0x8, R5 ;  /* 0x0000000800057824 */ /* 0x000fe200078e0205 */
[----:B------:R-:W-:-:S07]  /*7fd0*/  SHF.L.U32 R0, R2, 0x1f, RZ ;  /* 0x0000001f02007819 */ /* 0x000fce00000006ff */
.L_x_190:
[----:B--2---:R2:W3:Y:S02]  /*7fe0*/  SYNCS.PHASECHK.TRANS64.TRYWAIT P0, [R5+URZ], R0 ;  /* 0x00000000050075a7 */ /* 0x0044e4000800017f */
[----:B---3--:R-:W-:Y:S05]  /*7ff0*/  @!P0 NANOSLEEP.SYNCS 0x989680 ;  /* 0x009896800000895d */ /* 0x008fea0003900000 */
[----:B------:R-:W3:Y:S02]  /*8000*/  @!P0 SYNCS.PHASECHK.TRANS64 P0, [R5+URZ], R0 ;  /* 0x00000000050085a7 */ /* 0x000ee4000800007f */
[----:B---3--:R-:W-:Y:S05]  /*8010*/  @!P0 BRA `(.L_x_190) ;  /* 0xfffffffc00f08947 */ /* 0x008fea000383ffff */
.L_x_182:
[----:B------:R-:W-:Y:S05]  /*8020*/  BSYNC B0 ;  /* 0x0000000000007941 */ /* 0x000fea0003800000 */
.L_x_181:
[----:B------:R-:W-:Y:S05]  /*8030*/  EXIT ;  /* 0x000000000000794d */ /* 0x000fea0003800000 */
.L_x_21:
[----:B-1----:R1:W2:Y:S02]  /*8040*/  SYNCS.PHASECHK.TRANS64.TRYWAIT P1, [R3+URZ], R0 ;  /* 0x00000000030075a7 */ /* 0x0022a4000802017f */
[----:B--2---:R-:W-:Y:S05]  /*8050*/  @!P1 NANOSLEEP.SYNCS 0x989680 ;  /* 0x009896800000995d */ /* 0x004fea0003900000 */
[----:B------:R-:W2:Y:S02]  /*8060*/  @!P1 SYNCS.PHASECHK.TRANS64 P1, [R3+URZ], R0 ;  /* 0x00000000030095a7 */ /* 0x000ea4000802007f */
[----:B--2---:R-:W-:Y:S05]  /*8070*/  @!P1 BRA `(.L_x_21) ;  /* 0xfffffffc00f09947 */ /* 0x004fea000383ffff */
[----:B------:R-:W-:Y:S05]  /*8080*/  BRA `(.L_x_20) ;  /* 0xffffff9400e07947 */ /* 0x000fea000383ffff */
.L_x_26:
[----:B-1----:R1:W2:Y:S02]  /*8090*/  SYNCS.PHASECHK.TRANS64.TRYWAIT P1, [R5+URZ], R4 ;  /* 0x00000004050075a7 */ /* 0x0022a4000802017f */
[----:B--2---:R-:W-:Y:S05]  /*80a0*/  @!P1 NANOSLEEP.SYNCS 0x989680 ;  /* 0x009896800000995d */ /* 0x004fea0003900000 */
[----:B------:R-:W2:Y:S02]  /*80b0*/  @!P1 SYNCS.PHASECHK.TRANS64 P1, [R5+URZ], R4 ;  /* 0x00000004050095a7 */ /* 0x000ea4000802007f */
[----:B--2---:R-:W-:Y:S05]  /*80c0*/  @!P1 BRA `(.L_x_26) ;  /* 0xfffffffc00f09947 */ /* 0x004fea000383ffff */
[----:B------:R-:W-:Y:S05]  /*80d0*/  BRA `(.L_x_25) ;  /* 0xffffff9800bc7947 */ /* 0x000fea000383ffff */
.L_x_169:
[----:B------:R-:W-:Y:S01]  /*80e0*/  BSSY B1, `(.L_x_191) ;  /* 0x0000006000017945 */ /* 0x000fe20003800000 */
[----:B------:R-:W-:-:S07]  /*80f0*/  IMAD.MOV.U32 R15, RZ, RZ, -0x1 ;  /* 0xffffffffff0f7424 */ /* 0x000fce00078e00ff */
[----:B------:R-:W-:Y:S05]  /*8100*/  WARPSYNC.COLLECTIVE R15, `(.L_x_192) ;  /* 0x000000000f0c7348 */ /* 0x000fea0003c00000 */
[----:B------:R-:W-:Y:S02]  /*8110*/  ELECT P6, UR62, PT ;  /* 0x00000000003e782f */ /* 0x000fe400038c0000 */
[----:B------:R-:W-:Y:S01]  /*8120*/  MOV R14, UR62 ;  /* 0x0000003e000e7c02 */ /* 0x000fe20008000f00 */
[----:B------:R-:W-:Y:S10]  /*8130*/  ENDCOLLECTIVE ;  /* 0x000000000000791b */ /* 0x000ff40003800000 */
.L_x_192:
[----:B------:R-:W-:Y:S05]  /*8140*/  BSYNC B1 ;  /* 0x0000000000017941 */ /* 0x000fea0003800000 */
.L_x_191:
[----:B------:R-:W-:Y:S05]  /*8150*/  BRA `(.L_x_193) ;  /* 0xffffffec00cc7947 */ /* 0x000fea000383ffff */
.L_x_172:
[----:B-1----:R1:W2:Y:S02]  /*8160*/  SYNCS.PHASECHK.TRANS64.TRYWAIT P0, [R23+URZ+0x38], R14 ;  /* 0x0000380e170075a7 */ /* 0x0022a4000800017f */
[----:B--2---:R-:W-:Y:S05]  /*8170*/  @!P0 NANOSLEEP.SYNCS 0x989680 ;  /* 0x009896800000895d */ /* 0x004fea0003900000 */
[----:B------:R-:W2:Y:S02]  /*8180*/  @!P0 SYNCS.PHASECHK.TRANS64 P0, [R23+URZ+0x38], R14 ;  /* 0x0000380e170085a7 */ /* 0x000ea4000800007f */
[----:B--2---:R-:W-:Y:S05]  /*8190*/  @!P0 BRA `(.L_x_172) ;  /* 0xfffffffc00f08947 */ /* 0x004fea000383ffff */
[----:B------:R-:W-:Y:S05]  /*81a0*/  BRA `(.L_x_194) ;  /* 0xfffffff000047947 */ /* 0x000fea000383ffff */
.L_x_180:
[----:B------:R-:W-:Y:S01]  /*81b0*/  BSSY B0, `(.L_x_195) ;  /* 0x0000006000007945 */ /* 0x000fe20003800000 */
[----:B------:R-:W-:-:S07]  /*81c0*/  IMAD.MOV.U32 R15, RZ, RZ, -0x1 ;  /* 0xffffffffff0f7424 */ /* 0x000fce00078e00ff */
[----:B------:R-:W-:Y:S05]  /*81d0*/  WARPSYNC.COLLECTIVE R15, `(.L_x_196) ;  /* 0x000000000f0c7348 */ /* 0x000fea0003c00000 */
[----:B------:R-:W-:Y:S02]  /*81e0*/  ELECT P6, UR62, PT ;  /* 0x00000000003e782f */ /* 0x000fe400038c0000 */
[----:B------:R-:W-:Y:S01]  /*81f0*/  MOV R14, UR62 ;  /* 0x0000003e000e7c02 */ /* 0x000fe20008000f00 */
[----:B------:R-:W-:Y:S10]  /*8200*/  ENDCOLLECTIVE ;  /* 0x000000000000791b */ /* 0x000ff40003800000 */
.L_x_196:
[----:B------:R-:W-:Y:S05]  /*8210*/  BSYNC B0 ;  /* 0x0000000000007941 */ /* 0x000fea0003800000 */
.L_x_195:
[----:B------:R-:W-:Y:S05]  /*8220*/  BRA `(.L_x_197) ;  /* 0xfffffff800647947 */ /* 0x000fea000383ffff */
.L_x_184:
[----:B0-----:R0:W1:Y:S02]  /*8230*/  SYNCS.PHASECHK.TRANS64.TRYWAIT P0, [R7+URZ], R2 ;  /* 0x00000002070075a7 */ /* 0x001064000800017f */
[----:B-1----:R-:W-:Y:S05]  /*8240*/  @!P0 NANOSLEEP.SYNCS 0x989680 ;  /* 0x009896800000895d */ /* 0x002fea0003900000 */
[----:B------:R-:W1:Y:S02]  /*8250*/  @!P0 SYNCS.PHASECHK.TRANS64 P0, [R7+URZ], R2 ;  /* 0x00000002070085a7 */ /* 0x000e64000800007f */
[----:B-1----:R-:W-:Y:S05]  /*8260*/  @!P0 BRA `(.L_x_184) ;  /* 0xfffffffc00f08947 */ /* 0x002fea000383ffff */
[----:B------:R-:W-:Y:S05]  /*8270*/  BRA `(.L_x_198) ;  /* 0xfffffff800a47947 */ /* 0x000fea000383ffff */
.L_x_185:
[----:B0-----:R0:W1:Y:S02]  /*8280*/  SYNCS.PHASECHK.TRANS64.TRYWAIT P0, [R6+URZ], R3 ;  /* 0x00000003060075a7 */ /* 0x001064000800017f */
[----:B-1----:R-:W-:Y:S05]  /*8290*/  @!P0 NANOSLEEP.SYNCS 0x989680 ;  /* 0x009896800000895d */ /* 0x002fea0003900000 */
[----:B------:R-:W1:Y:S02]  /*82a0*/  @!P0 SYNCS.PHASECHK.TRANS64 P0, [R6+URZ], R3 ;  /* 0x00000003060085a7 */ /* 0x000e64000800007f */
[----:B-1----:R-:W-:Y:S05]  /*82b0*/  @!P0 BRA `(.L_x_185) ;  /* 0xfffffffc00f08947 */ /* 0x002fea000383ffff */
[----:B------:R-:W-:Y:S05]  /*82c0*/  BRA `(.L_x_199) ;  /* 0xfffffff800b47947 */ /* 0x000fea000383ffff */
.L_x_186:
[----:B0-----:R0:W1:Y:S02]  /*82d0*/  SYNCS.PHASECHK.TRANS64.TRYWAIT P0, [R7+URZ], R4 ;  /* 0x00000004070075a7 */ /* 0x001064000800017f */
[----:B-1----:R-:W-:Y:S05]  /*82e0*/  @!P0 NANOSLEEP.SYNCS 0x989680 ;  /* 0x009896800000895d */ /* 0x002fea0003900000 */
[----:B------:R-:W1:Y:S02]  /*82f0*/  @!P0 SYNCS.PHASECHK.TRANS64 P0, [R7+URZ], R4 ;  /* 0x00000004070085a7 */ /* 0x000e64000800007f */
[----:B-1----:R-:W-:Y:S05]  /*8300*/  @!P0 BRA `(.L_x_186) ;  /* 0xfffffffc00f08947 */ /* 0x002fea000383ffff */
[----:B------:R-:W-:Y:S05]  /*8310*/  BRA `(.L_x_200) ;  /* 0xfffffff800c47947 */ /* 0x000fea000383ffff */
.L_x_187:
[----:B0-----:R0:W1:Y:S02]  /*8320*/  SYNCS.PHASECHK.TRANS64.TRYWAIT P0, [R6+URZ], R3 ;  /* 0x00000003060075a7 */ /* 0x001064000800017f */
[----:B-1----:R-:W-:Y:S05]  /*8330*/  @!P0 NANOSLEEP.SYNCS 0x989680 ;  /* 0x009896800000895d */ /* 0x002fea0003900000 */
[----:B------:R-:W1:Y:S02]  /*8340*/  @!P0 SYNCS.PHASECHK.TRANS64 P0, [R6+URZ], R3 ;  /* 0x00000003060085a7 */ /* 0x000e64000800007f */
[----:B-1----:R-:W-:Y:S05]  /*8350*/  @!P0 BRA `(.L_x_187) ;  /* 0xfffffffc00f08947 */ /* 0x002fea000383ffff */
[----:B------:R-:W-:Y:S05]  /*8360*/  BRA `(.L_x_201) ;  /* 0xfffffff800d47947 */ /* 0x000fea000383ffff */
.L_x_188:
[----:B0-----:R0:W1:Y:S02]  /*8370*/  SYNCS.PHASECHK.TRANS64.TRYWAIT P0, [R7+URZ], R4 ;  /* 0x00000004070075a7 */ /* 0x001064000800017f */
[----:B-1----:R-:W-:Y:S05]  /*8380*/  @!P0 NANOSLEEP.SYNCS 0x989680 ;  /* 0x009896800000895d */ /* 0x002fea0003900000 */
[----:B------:R-:W1:Y:S02]  /*8390*/  @!P0 SYNCS.PHASECHK.TRANS64 P0, [R7+URZ], R4 ;  /* 0x00000004070085a7 */ /* 0x000e64000800007f */
[----:B-1----:R-:W-:Y:S05]  /*83a0*/  @!P0 BRA `(.L_x_188) ;  /* 0xfffffffc00f08947 */ /* 0x002fea000383ffff */
[----:B------:R-:W-:Y:S05]  /*83b0*/  BRA `(.L_x_202) ;  /* 0xfffffff800e47947 */ /* 0x000fea000383ffff */
.L_x_189:
[----:B-1----:R1:W2:Y:S02]  /*83c0*/  SYNCS.PHASECHK.TRANS64.TRYWAIT P0, [R6+URZ], R3 ;  /* 0x00000003060075a7 */ /* 0x0022a4000800017f */
[----:B--2---:R-:W-:Y:S05]  /*83d0*/  @!P0 NANOSLEEP.SYNCS 0x989680 ;  /* 0x009896800000895d */ /* 0x004fea0003900000 */
[----:B------:R-:W2:Y:S02]  /*83e0*/  @!P0 SYNCS.PHASECHK.TRANS64 P0, [R6+URZ], R3 ;  /* 0x00000003060085a7 */ /* 0x000ea4000800007f */
[----:B--2---:R-:W-:Y:S05]  /*83f0*/  @!P0 BRA `(.L_x_189) ;  /* 0xfffffffc00f08947 */ /* 0x004fea000383ffff */
[----:B------:R-:W-:Y:S05]  /*8400*/  BRA `(.L_x_203) ;  /* 0xfffffff800ec7947 */ /* 0x000fea000383ffff */
.L_x_204:
[----:B------:R-:W-:-:S00]  /*8410*/  BRA `(.L_x_204) ;  /* 0xfffffffc00fc7947 */ /* 0x000fc0000383ffff */
[----:B------:R-:W-:-:S00]  /*8420*/  NOP ;  /* 0x0000000000007918 */ /* 0x000fc00000000000 */
        /* <DEDUP_REMOVED lines=13> */
.L_x_205:


//--------------------- .nv.global.init           --------------------------
	.section	.nv.global.init,"aw",@progbits
.nv.global.init:
	.type		$str$22,@object
	.size		$str$22,($str$23 - $str$22)
$str$22:
        /*0000*/ 	.byte	0x6b, 0x5f, 0x74, 0x69, 0x6c, 0x65, 0x5f, 0x63, 0x6f, 0x75, 0x6e, 0x74, 0x20, 0x3e, 0x3d, 0x20
        /*0010*/ 	.byte	0x31, 0x00
	.type		$str$23,@object
	.size		$str$23,(__unnamed_1 - $str$23)
$str$23:
        /*0012*/ 	.byte	0x2f, 0x74, 0x6d, 0x70, 0x2f, 0x63, 0x75, 0x74, 0x6c, 0x61, 0x73, 0x73, 0x5f, 0x73, 0x77, 0x65
        /*0022*/ 	.byte	0x65, 0x70, 0x5f, 0x73, 0x72, 0x63, 0x2f, 0x69, 0x6e, 0x63, 0x6c, 0x75, 0x64, 0x65, 0x2f, 0x63
        /*0032*/ 	.byte	0x75, 0x74, 0x6c, 0x61, 0x73, 0x73, 0x2f, 0x67, 0x65, 0x6d, 0x6d, 0x2f, 0x63, 0x6f, 0x6c, 0x6c
        /*0042*/ 	.byte	0x65, 0x63, 0x74, 0x69, 0x76, 0x65, 0x2f, 0x73, 0x6d, 0x39, 0x30, 0x5f, 0x6d, 0x6d, 0x61, 0x5f
        /*0052*/ 	.byte	0x74, 0x6d, 0x61, 0x5f, 0x67, 0x6d, 0x6d, 0x61, 0x5f, 0x73, 0x73, 0x5f, 0x77, 0x61, 0x72, 0x70
        /*0062*/ 	.byte	0x73, 0x70, 0x65, 0x63, 0x69, 0x61, 0x6c, 0x69, 0x7a, 0x65, 0x64, 0x2e, 0x68, 0x70, 0x70, 0x00
	.type		__unnamed_1,@object
	.size		__unnamed_1,(.L_0 - __unnamed_1)
__unnamed_1:
        /*0072*/ 	.byte	0x76, 0x6f, 0x69, 0x64, 0x20, 0x63, 0x75, 0x74, 0x6c, 0x61, 0x73, 0x73, 0x3a, 0x3a, 0x67, 0x65
        /* <DEDUP_REMOVED lines=180> */
        /*0bc2*/ 	.byte	0x69, 0x74, 0x79, 0x5d, 0x00
.L_0:


//--------------------- .nv.shared._ZN7cutlass13device_kernelINS_4gemm6kernel13GemmUniversalIN4cute5tupleIJiiiiEEENS1_10collective13CollectiveMmaINS1_34MainloopSm90TmaGmmaWarpSpecializedILi7ENS5_IJNS4_1CILi2EEENSA_ILi1EEESC_EEENS1_35KernelTmaWarpSpecializedCooperativeEEENS5_IJNSA_ILi128EEESG_NSA_ILi64EEEEEENS_6half_tENS5_IJlSC_lEEESJ_SK_NS4_8TiledMMAINS4_8MMA_AtomIJNS4_4SM904GMMA26MMA_64x128x16_F32F16F16_SSILNSO_5MajorE0ELSQ_0ELNSO_7ScaleInE1ELSR_1EEEEEENS4_6LayoutISD_NS5_IJSC_NSA_ILi0EEESV_EEEEENS5_IJNS4_10UnderscoreESY_SY_EEEEENS4_13SM90_TMA_LOADENS4_14ComposedLayoutINS4_7SwizzleILi3ELi4ELi3EEENS4_18smem_ptr_flag_bitsILi16EEENSU_INS5_IJNSA_ILi8EEESH_EEENS5_IJSH_SC_EEEEEEEvNS4_8identityENS4_23SM90_TMA_LOAD_MULTICASTES1B_vS1C_EENS_8epilogue10collective6detail29Sm90TmaWarpSpecializedAdapterINS1G_15DefaultEpilogueISJ_SK_SK_NS1F_6thread17LinearCombinationISJ_Li1EffLNS1K_9ScaleType4KindE0ELNS_15FloatRoundStyleE2ESJ_EENS1_15EpilogueDefaultEEEEEvvEEEEvNT_6ParamsE --------------------------
	.section	.nv.shared._ZN7cutlass13device_kernelINS_4gemm6kernel13GemmUniversalIN4cute5tupleIJiiiiEEENS1_10collective13CollectiveMmaINS1_34MainloopSm90TmaGmmaWarpSpecializedILi7ENS5_IJNS4_1CILi2EEENSA_ILi1EEESC_EEENS1_35KernelTmaWarpSpecializedCooperativeEEENS5_IJNSA_ILi128EEESG_NSA_ILi64EEEEEENS_6half_tENS5_IJlSC_lEEESJ_SK_NS4_8TiledMMAINS4_8MMA_AtomIJNS4_4SM904GMMA26MMA_64x128x16_F32F16F16_SSILNSO_5MajorE0ELSQ_0ELNSO_7ScaleInE1ELSR_1EEEEEENS4_6LayoutISD_NS5_IJSC_NSA_ILi0EEESV_EEEEENS5_IJNS4_10UnderscoreESY_SY_EEEEENS4_13SM90_TMA_LOADENS4_14ComposedLayoutINS4_7SwizzleILi3ELi4ELi3EEENS4_18smem_ptr_flag_bitsILi16EEENSU_INS5_IJNSA_ILi8EEESH_EEENS5_IJSH_SC_EEEEEEEvNS4_8identityENS4_23SM90_TMA_LOAD_MULTICASTES1B_vS1C_EENS_8epilogue10collective6detail29Sm90TmaWarpSpecializedAdapterINS1G_15DefaultEpilogueISJ_SK_SK_NS1F_6thread17LinearCombinationISJ_Li1EffLNS1K_9ScaleType4KindE0ELNS_15FloatRoundStyleE2ESJ_EENS1_15EpilogueDefaultEEEEEvvEEEEvNT_6ParamsE,"aw",@nobits
	.sectionflags	@""
	.align	16
	.zero		1024


//--------------------- .nv.shared.reserved.0     --------------------------
	.section	.nv.shared.reserved.0,"aw",@nobits
	.weak		__nv_reservedSMEM_offset_0_alias
	.size		__nv_reservedSMEM_offset_0_alias, 0, 0
	.other		__nv_reservedSMEM_offset_0_alias,@"STO_CUDA_RESERVED_SHARED STV_DEFAULT"
__nv_reservedSMEM_offset_0_alias:
	.zero		0


//--------------------- .nv.global                --------------------------
	.section	.nv.global,"aw",@nobits
.nv.global:
	.type		_ZN40_INTERNAL_dda01b71_4_k_cu_b0909894_204584cute1_E,@object
	.size		_ZN40_INTERNAL_dda01b71_4_k_cu_b0909894_204584cute1_E,(_ZN40_INTERNAL_dda01b71_4_k_cu_b0909894_204584cuda3std3__45__cpo6cbeginE - _ZN40_INTERNAL_dda01b71_4_k_cu_b0909894_204584cute1_E)
_ZN40_INTERNAL_dda01b71_4_k_cu_b0909894_204584cute1_E:
	.zero		1
	.type		_ZN40_INTERNAL_dda01b71_4_k_cu_b0909894_204584cuda3std3__45__cpo6cbeginE,@object
	.size		_ZN40_INTERNAL_dda01b71_4_k_cu_b0909894_204584cuda3std3__45__cpo6cbeginE,(_ZN40_INTERNAL_dda01b71_4_k_cu_b0909894_204584cuda3std3__48in_placeE - _ZN40_INTERNAL_dda01b71_4_k_cu_b0909894_204584cuda3std3__45__cpo6cbeginE)
_ZN40_INTERNAL_dda01b71_4_k_cu_b0909894_204584cuda3std3__45__cpo6cbeginE:
	.zero		1
	.type		_ZN40_INTERNAL_dda01b71_4_k_cu_b0909894_204584cuda3std3__48in_placeE,@object
	.size		_ZN40_INTERNAL_dda01b71_4_k_cu_b0909894_204584cuda3std3__48in_placeE,(_ZN40_INTERNAL_dda01b71_4_k_cu_b0909894_204584cuda3std6ranges3__45__cpo9iter_moveE - _ZN40_INTERNAL_dda01b71_4_k_cu_b0909894_204584cuda3std3__48in_placeE)
_ZN40_INTERNAL_dda01b71_4_k_cu_b0909894_204584cuda3std3__48in_placeE:
	.zero		1
	.type		_ZN40_INTERNAL_dda01b71_4_k_cu_b0909894_204584cuda3std6ranges3__45__cpo9iter_moveE,@object
	.size		_ZN40_INTERNAL_dda01b71_4_k_cu_b0909894_204584cuda3std6ranges3__45__cpo9iter_moveE,(_ZN40_INTERNAL_dda01b71_4_k_cu_b0909894_204584cuda3std3__45__cpo5beginE - _ZN40_INTERNAL_dda01b71_4_k_cu_b0909894_204584cuda3std6ranges3__45__cpo9iter_moveE)
_ZN40_INTERNAL_dda01b71_4_k_cu_b0909894_204584cuda3std6ranges3__45__cpo9iter_moveE:
	.zero		1
	.type		_ZN40_INTERNAL_dda01b71_4_k_cu_b0909894_204584cuda3std3__45__cpo5beginE,@object
	.size		_ZN40_INTERNAL_dda01b71_4_k_cu_b0909894_204584cuda3std3__45__cpo5beginE,(_ZN40_INTERNAL_dda01b71_4_k_cu_b0909894_204584cuda3std3__442_GLOBAL__N__dda01b71_4_k_cu_b0909894_204586ignoreE - _ZN40_INTERNAL_dda01b71_4_k_cu_b0909894_204584cuda3std3__45__cpo5beginE)
_ZN40_INTERNAL_dda01b71_4_k_cu_b0909894_204584cuda3std3__45__cpo5beginE:
	.zero		1
	.type		_ZN40_INTERNAL_dda01b71_4_k_cu_b0909894_204584cuda3std3__442_GLOBAL__N__dda01b71_4_k_cu_b0909894_204586ignoreE,@object
	.size		_ZN40_INTERNAL_dda01b71_4_k_cu_b0909894_204584cuda3std3__442_GLOBAL__N__dda01b71_4_k_cu_b0909894_204586ignoreE,(_ZN40_INTERNAL_dda01b71_4_k_cu_b0909894_204584cute7productE - _ZN40_INTERNAL_dda01b71_4_k_cu_b0909894_204584cuda3std3__442_GLOBAL__N__dda01b71_4_k_cu_b0909894_204586ignoreE)
_ZN40_INTERNAL_dda01b71_4_k_cu_b0909894_204584cuda3std3__442_GLOBAL__N__dda01b71_4_k_cu_b0909894_204586ignoreE:
	.zero		1
	.type		_ZN40_INTERNAL_dda01b71_4_k_cu_b0909894_204584cute7productE,@object
	.size		_ZN40_INTERNAL_dda01b71_4_k_cu_b0909894_204584cute7productE,(_ZN40_INTERNAL_dda01b71_4_k_cu_b0909894_204584cuda3std3__45__cpo3endE - _ZN40_INTERNAL_dda01b71_4_k_cu_b0909894_204584cute7productE)
_ZN40_INTERNAL_dda01b71_4_k_cu_b0909894_204584cute7productE:
	.zero		1
	.type		_ZN40_INTERNAL_dda01b71_4_k_cu_b0909894_204584cuda3std3__45__cpo3endE,@object
	.size		_ZN40_INTERNAL_dda01b71_4_k_cu_b0909894_204584cuda3std3__45__cpo3endE,(_ZN40_INTERNAL_dda01b71_4_k_cu_b0909894_204584cuda3std3__419piecewise_constructE - _ZN40_INTERNAL_dda01b71_4_k_cu_b0909894_204584cuda3std3__45__cpo3endE)
_ZN40_INTERNAL_dda01b71_4_k_cu_b0909894_204584cuda3std3__45__cpo3endE:
	.zero		1
	.type		_ZN40_INTERNAL_dda01b71_4_k_cu_b0909894_204584cuda3std3__419piecewise_constructE,@object
	.size		_ZN40_INTERNAL_dda01b71_4_k_cu_b0909894_204584cuda3std3__419piecewise_constructE,(_ZN40_INTERNAL_dda01b71_4_k_cu_b0909894_204584cuda3std3__45__cpo4cendE - _ZN40_INTERNAL_dda01b71_4_k_cu_b0909894_204584cuda3std3__419piecewise_constructE)
_ZN40_INTERNAL_dda01b71_4_k_cu_b0909894_204584cuda3std3__419piecewise_constructE:
	.zero		1
	.type		_ZN40_INTERNAL_dda01b71_4_k_cu_b0909894_204584cuda3std3__45__cpo4cendE,@object
	.size		_ZN40_INTERNAL_dda01b71_4_k_cu_b0909894_204584cuda3std3__45__cpo4cendE,(_ZN40_INTERNAL_dda01b71_4_k_cu_b0909894_204584cuda3std6ranges3__45__cpo4swapE - _ZN40_INTERNAL_dda01b71_4_k_cu_b0909894_204584cuda3std3__45__cpo4cendE)
_ZN40_INTERNAL_dda01b71_4_k_cu_b0909894_204584cuda3std3__45__cpo4cendE:
	.zero		1
	.type		_ZN40_INTERNAL_dda01b71_4_k_cu_b0909894_204584cuda3std6ranges3__45__cpo4swapE,@object
	.size		_ZN40_INTERNAL_dda01b71_4_k_cu_b0909894_204584cuda3std6ranges3__45__cpo4swapE,(.L_8 - _ZN40_INTERNAL_dda01b71_4_k_cu_b0909894_204584cuda3std6ranges3__45__cpo4swapE)
_ZN40_INTERNAL_dda01b71_4_k_cu_b0909894_204584cuda3std6ranges3__45__cpo4swapE:
	.zero		1
.L_8:


//--------------------- .nv.constant0._ZN7cutlass13device_kernelINS_4gemm6kernel13GemmUniversalIN4cute5tupleIJiiiiEEENS1_10collective13CollectiveMmaINS1_34MainloopSm90TmaGmmaWarpSpecializedILi7ENS5_IJNS4_1CILi2EEENSA_ILi1EEESC_EEENS1_35KernelTmaWarpSpecializedCooperativeEEENS5_IJNSA_ILi128EEESG_NSA_ILi64EEEEEENS_6half_tENS5_IJlSC_lEEESJ_SK_NS4_8TiledMMAINS4_8MMA_AtomIJNS4_4SM904GMMA26MMA_64x128x16_F32F16F16_SSILNSO_5MajorE0ELSQ_0ELNSO_7ScaleInE1ELSR_1EEEEEENS4_6LayoutISD_NS5_IJSC_NSA_ILi0EEESV_EEEEENS5_IJNS4_10UnderscoreESY_SY_EEEEENS4_13SM90_TMA_LOADENS4_14ComposedLayoutINS4_7SwizzleILi3ELi4ELi3EEENS4_18smem_ptr_flag_bitsILi16EEENSU_INS5_IJNSA_ILi8EEESH_EEENS5_IJSH_SC_EEEEEEEvNS4_8identityENS4_23SM90_TMA_LOAD_MULTICASTES1B_vS1C_EENS_8epilogue10collective6detail29Sm90TmaWarpSpecializedAdapterINS1G_15DefaultEpilogueISJ_SK_SK_NS1F_6thread17LinearCombinationISJ_Li1EffLNS1K_9ScaleType4KindE0ELNS_15FloatRoundStyleE2ESJ_EENS1_15EpilogueDefaultEEEEEvvEEEEvNT_6ParamsE --------------------------
	.section	.nv.constant0._ZN7cutlass13device_kernelINS_4gemm6kernel13GemmUniversalIN4cute5tupleIJiiiiEEENS1_10collective13CollectiveMmaINS1_34MainloopSm90TmaGmmaWarpSpecializedILi7ENS5_IJNS4_1CILi2EEENSA_ILi1EEESC_EEENS1_35KernelTmaWarpSpecializedCooperativeEEENS5_IJNSA_ILi128EEESG_NSA_ILi64EEEEEENS_6half_tENS5_IJlSC_lEEESJ_SK_NS4_8TiledMMAINS4_8MMA_AtomIJNS4_4SM904GMMA26MMA_64x128x16_F32F16F16_SSILNSO_5MajorE0ELSQ_0ELNSO_7ScaleInE1ELSR_1EEEEEENS4_6LayoutISD_NS5_IJSC_NSA_ILi0EEESV_EEEEENS5_IJNS4_10UnderscoreESY_SY_EEEEENS4_13SM90_TMA_LOADENS4_14ComposedLayoutINS4_7SwizzleILi3ELi4ELi3EEENS4_18smem_ptr_flag_bitsILi16EEENSU_INS5_IJNSA_ILi8EEESH_EEENS5_IJSH_SC_EEEEEEEvNS4_8identityENS4_23SM90_TMA_LOAD_MULTICASTES1B_vS1C_EENS_8epilogue10collective6detail29Sm90TmaWarpSpecializedAdapterINS1G_15DefaultEpilogueISJ_SK_SK_NS1F_6thread17LinearCombinationISJ_Li1EffLNS1K_9ScaleType4KindE0ELNS_15FloatRoundStyleE2ESJ_EENS1_15EpilogueDefaultEEEEEvvEEEEvNT_6ParamsE,"a",@progbits
	.sectionflags	@""
	.align	4
.nv.constant0._ZN7cutlass13device_kernelINS_4gemm6kernel13GemmUniversalIN4cute5tupleIJiiiiEEENS1_10collective13CollectiveMmaINS1_34MainloopSm90TmaGmmaWarpSpecializedILi7ENS5_IJNS4_1CILi2EEENSA_ILi1EEESC_EEENS1_35KernelTmaWarpSpecializedCooperativeEEENS5_IJNSA_ILi128EEESG_NSA_ILi64EEEEEENS_6half_tENS5_IJlSC_lEEESJ_SK_NS4_8TiledMMAINS4_8MMA_AtomIJNS4_4SM904GMMA26MMA_64x128x16_F32F16F16_SSILNSO_5MajorE0ELSQ_0ELNSO_7ScaleInE1ELSR_1EEEEEENS4_6LayoutISD_NS5_IJSC_NSA_ILi0EEESV_EEEEENS5_IJNS4_10UnderscoreESY_SY_EEEEENS4_13SM90_TMA_LOADENS4_14ComposedLayoutINS4_7SwizzleILi3ELi4ELi3EEENS4_18smem_ptr_flag_bitsILi16EEENSU_INS5_IJNSA_ILi8EEESH_EEENS5_IJSH_SC_EEEEEEEvNS4_8identityENS4_23SM90_TMA_LOAD_MULTICASTES1B_vS1C_EENS_8epilogue10collective6detail29Sm90TmaWarpSpecializedAdapterINS1G_15DefaultEpilogueISJ_SK_SK_NS1F_6thread17LinearCombinationISJ_Li1EffLNS1K_9ScaleType4KindE0ELNS_15FloatRoundStyleE2ESJ_EENS1_15EpilogueDefaultEEEEEvvEEEEvNT_6ParamsE:
	.zero		1664


//--------------------- SYMBOLS --------------------------

	.type		.nv.reservedSmem.offset0,@object
	.size		.nv.reservedSmem.offset0,0x4
	.type		__assertfail,@function
